//
// Generated by NVIDIA NVVM Compiler
//
// Compiler Build ID: CL-21124049
// Cuda compilation tools, release 8.0, V8.0.44
// Based on LLVM 3.4svn
//

.version 5.0
.target sm_20
.address_size 64

	// .globl	_Z17cudaNonLocalMeansPKfPfS1_fiii
.extern .shared .align 4 .b8 patch[];

.visible .entry _Z17cudaNonLocalMeansPKfPfS1_fiii(
	.param .u64 _Z17cudaNonLocalMeansPKfPfS1_fiii_param_0,
	.param .u64 _Z17cudaNonLocalMeansPKfPfS1_fiii_param_1,
	.param .u64 _Z17cudaNonLocalMeansPKfPfS1_fiii_param_2,
	.param .f32 _Z17cudaNonLocalMeansPKfPfS1_fiii_param_3,
	.param .u32 _Z17cudaNonLocalMeansPKfPfS1_fiii_param_4,
	.param .u32 _Z17cudaNonLocalMeansPKfPfS1_fiii_param_5,
	.param .u32 _Z17cudaNonLocalMeansPKfPfS1_fiii_param_6
)
{
	.reg .pred 	%p<35>;
	.reg .f32 	%f<73>;
	.reg .b32 	%r<122>;
	.reg .b64 	%rd<28>;


	ld.param.u64 	%rd9, [_Z17cudaNonLocalMeansPKfPfS1_fiii_param_0];
	ld.param.u64 	%rd8, [_Z17cudaNonLocalMeansPKfPfS1_fiii_param_1];
	ld.param.f32 	%f35, [_Z17cudaNonLocalMeansPKfPfS1_fiii_param_3];
	ld.param.u32 	%r68, [_Z17cudaNonLocalMeansPKfPfS1_fiii_param_5];
	ld.param.u32 	%r69, [_Z17cudaNonLocalMeansPKfPfS1_fiii_param_6];
	mov.u32 	%r1, %ntid.y;
	mov.u32 	%r2, %ntid.x;
	mov.u32 	%r3, %ctaid.x;
	mul.lo.s32 	%r108, %r3, %r2;
	mov.u32 	%r5, %tid.x;
	add.s32 	%r70, %r5, %r108;
	mov.u32 	%r6, %ctaid.y;
	mul.lo.s32 	%r7, %r6, %r1;
	mov.u32 	%r71, %tid.y;
	add.s32 	%r8, %r71, %r7;
	mad.lo.s32 	%r72, %r70, %r68, %r8;
	cvt.s64.s32	%rd1, %r72;
	cvta.to.global.u64 	%rd2, %rd9;
	mul.wide.s32 	%rd10, %r72, 4;
	add.s64 	%rd11, %rd2, %rd10;
	ld.global.f32 	%f36, [%rd11];
	mad.lo.s32 	%r73, %r5, %r1, %r71;
	mul.wide.u32 	%rd12, %r73, 4;
	mov.u64 	%rd13, patch;
	add.s64 	%rd14, %rd13, %rd12;
	st.shared.f32 	[%rd14], %f36;
	sub.s32 	%r74, %r70, %r69;
	add.s32 	%r9, %r70, %r69;
	setp.gt.s32	%p1, %r74, %r9;
	@%p1 bra 	BB0_5;

	sub.s32 	%r75, %r8, %r69;
	add.s32 	%r76, %r8, %r69;
	setp.gt.s32	%p2, %r75, %r76;
	@%p2 bra 	BB0_3;
	bra.uni 	BB0_2;

BB0_3:
	mad.lo.s32 	%r77, %r3, %r2, %r5;
	add.s32 	%r78, %r77, -1;
	sub.s32 	%r106, %r78, %r69;

BB0_4:
	add.s32 	%r106, %r106, 1;
	setp.lt.s32	%p3, %r106, %r9;
	@%p3 bra 	BB0_4;

BB0_5:
	add.s32 	%r79, %r3, 1;
	mul.lo.s32 	%r13, %r79, %r2;
	mov.f32 	%f72, 0f00000000;
	mov.f32 	%f71, %f72;
	setp.ge.u32	%p4, %r108, %r13;
	@%p4 bra 	BB0_16;

	add.s32 	%r81, %r6, 1;
	mul.lo.s32 	%r14, %r81, %r1;
	mov.f32 	%f72, 0f00000000;
	div.rn.f32 	%f1, %f72, %f35;
	neg.f32 	%f2, %f1;
	mul.f32 	%f3, %f1, 0fBFB8AA3B;
	mad.lo.s32 	%r82, %r3, %r2, -1;
	sub.s32 	%r15, %r82, %r69;
	mov.f32 	%f71, %f72;
	mov.u32 	%r107, 0;
	cvt.rzi.f32.f32	%f43, %f3;

BB0_7:
	setp.ge.u32	%p5, %r7, %r14;
	@%p5 bra 	BB0_15;

	add.s32 	%r18, %r15, %r107;
	sub.s32 	%r19, %r108, %r69;
	add.s32 	%r20, %r108, %r69;
	mul.lo.s32 	%r21, %r108, %r68;
	mov.u32 	%r109, %r7;

BB0_9:
	mov.u32 	%r22, %r109;
	setp.gt.s32	%p6, %r19, %r20;
	@%p6 bra 	BB0_13;

	sub.s32 	%r83, %r22, %r69;
	add.s32 	%r84, %r22, %r69;
	setp.gt.s32	%p7, %r83, %r84;
	mov.u32 	%r110, %r18;
	@%p7 bra 	BB0_12;
	bra.uni 	BB0_11;

BB0_12:
	mov.u32 	%r23, %r110;
	add.s32 	%r24, %r23, 1;
	setp.lt.s32	%p8, %r24, %r20;
	mov.u32 	%r110, %r24;
	@%p8 bra 	BB0_12;

BB0_13:
	setp.gt.s32	%p9, %r69, -1;
	@%p9 bra 	BB0_40;

	setp.lt.f32	%p10, %f1, 0fC2D20000;
	mov.f32 	%f44, 0fBF317200;
	fma.rn.f32 	%f45, %f43, %f44, %f2;
	mov.f32 	%f46, 0fB5BFBE8E;
	fma.rn.f32 	%f47, %f43, %f46, %f45;
	mul.f32 	%f42, %f47, 0f3FB8AA3B;
	// inline asm
	ex2.approx.ftz.f32 %f41,%f42;
	// inline asm
	add.f32 	%f48, %f43, 0f00000000;
	ex2.approx.f32 	%f49, %f48;
	mul.f32 	%f50, %f41, %f49;
	setp.gt.f32	%p11, %f1, 0f42D20000;
	selp.f32	%f51, 0f00000000, %f50, %p11;
	selp.f32	%f52, 0f7F800000, %f51, %p10;
	add.f32 	%f72, %f72, %f52;
	add.s32 	%r85, %r22, %r21;
	mul.wide.s32 	%rd15, %r85, 4;
	add.s64 	%rd16, %rd2, %rd15;
	ld.global.f32 	%f53, [%rd16];
	fma.rn.f32 	%f71, %f53, %f52, %f71;
	add.s32 	%r25, %r22, 1;
	setp.lt.u32	%p12, %r25, %r14;
	mov.u32 	%r109, %r25;
	@%p12 bra 	BB0_9;

BB0_15:
	add.s32 	%r108, %r108, 1;
	setp.lt.u32	%p13, %r108, %r13;
	add.s32 	%r107, %r107, 1;
	@%p13 bra 	BB0_7;

BB0_16:
	cvta.to.global.u64 	%rd17, %rd8;
	mul.lo.s32 	%r28, %r1, %r2;
	shl.b64 	%rd18, %rd1, 2;
	add.s64 	%rd3, %rd17, %rd18;
	div.rn.f32 	%f54, %f71, %f72;
	st.global.f32 	[%rd3], %f54;
	mov.u32 	%r86, %nctaid.x;
	setp.lt.s32	%p14, %r86, 1;
	@%p14 bra 	BB0_39;

	cvt.u64.u32	%rd4, %r28;
	mov.f32 	%f55, 0f00000000;
	div.rn.f32 	%f14, %f55, %f35;
	neg.f32 	%f15, %f14;
	mul.f32 	%f16, %f14, 0fBFB8AA3B;
	mul.lo.s32 	%r29, %r2, %r68;
	not.b32 	%r30, %r69;
	mov.u32 	%r111, 0;
	cvt.rzi.f32.f32	%f59, %f16;

BB0_18:
	mov.u32 	%r89, %nctaid.y;
	setp.lt.s32	%p15, %r89, 1;
	@%p15 bra 	BB0_38;

	mul.lo.s32 	%r35, %r2, %r111;
	add.s32 	%r32, %r30, %r35;
	mul.lo.s32 	%r34, %r29, %r111;
	add.s32 	%r92, %r111, 1;
	mul.lo.s32 	%r36, %r92, %r2;
	mov.u32 	%r112, 0;

BB0_20:
	setp.ne.s32	%p16, %r111, %r3;
	setp.ne.s32	%p17, %r112, %r6;
	and.pred  	%p18, %p16, %p17;
	@!%p18 bra 	BB0_37;
	bra.uni 	BB0_21;

BB0_21:
	setp.ge.u32	%p19, %r35, %r36;
	@%p19 bra 	BB0_26;

	mul.lo.s32 	%r41, %r1, %r112;
	add.s32 	%r38, %r35, %r41;
	add.s32 	%r39, %r34, %r41;
	add.s32 	%r96, %r112, 1;
	mul.lo.s32 	%r42, %r96, %r1;
	mov.u32 	%r113, 0;
	mov.u32 	%r119, %r35;

BB0_23:
	mov.u32 	%r44, %r119;
	mad.lo.s32 	%r114, %r1, %r113, %r38;
	mad.lo.s32 	%r97, %r68, %r113, %r39;
	mul.wide.s32 	%rd19, %r97, 4;
	add.s64 	%rd27, %rd2, %rd19;
	setp.ge.u32	%p20, %r41, %r42;
	mov.u32 	%r115, %r41;
	@%p20 bra 	BB0_25;

BB0_24:
	mov.u32 	%r47, %r115;
	ld.global.f32 	%f56, [%rd27];
	cvt.u64.u32	%rd20, %r114;
	add.s64 	%rd21, %rd20, %rd4;
	shl.b64 	%rd22, %rd21, 2;
	add.s64 	%rd24, %rd13, %rd22;
	st.shared.f32 	[%rd24], %f56;
	add.s32 	%r114, %r114, 1;
	add.s64 	%rd27, %rd27, 4;
	add.s32 	%r49, %r47, 1;
	setp.lt.u32	%p21, %r49, %r42;
	mov.u32 	%r115, %r49;
	@%p21 bra 	BB0_24;

BB0_25:
	add.s32 	%r50, %r44, 1;
	setp.lt.u32	%p22, %r50, %r36;
	add.s32 	%r113, %r113, 1;
	mov.u32 	%r119, %r50;
	@%p22 bra 	BB0_23;

BB0_26:
	@%p19 bra 	BB0_37;

	mul.lo.s32 	%r52, %r112, %r1;
	add.s32 	%r100, %r112, 1;
	mul.lo.s32 	%r53, %r100, %r1;
	mov.u32 	%r116, 0;
	mov.u32 	%r118, %r35;

BB0_28:
	setp.ge.u32	%p24, %r52, %r53;
	@%p24 bra 	BB0_36;

	add.s32 	%r56, %r32, %r116;
	sub.s32 	%r57, %r118, %r69;
	add.s32 	%r58, %r118, %r69;
	mul.lo.s32 	%r59, %r118, %r68;
	mov.u32 	%r120, %r52;

BB0_30:
	mov.u32 	%r60, %r120;
	setp.gt.s32	%p25, %r57, %r58;
	@%p25 bra 	BB0_34;

	sub.s32 	%r101, %r60, %r69;
	add.s32 	%r102, %r60, %r69;
	setp.gt.s32	%p26, %r101, %r102;
	mov.u32 	%r121, %r56;
	@%p26 bra 	BB0_33;
	bra.uni 	BB0_32;

BB0_33:
	mov.u32 	%r61, %r121;
	add.s32 	%r62, %r61, 1;
	setp.lt.s32	%p27, %r62, %r58;
	mov.u32 	%r121, %r62;
	@%p27 bra 	BB0_33;

BB0_34:
	setp.gt.s32	%p28, %r69, -1;
	@%p28 bra 	BB0_40;

	setp.lt.f32	%p29, %f14, 0fC2D20000;
	mov.f32 	%f60, 0fBF317200;
	fma.rn.f32 	%f61, %f59, %f60, %f15;
	mov.f32 	%f62, 0fB5BFBE8E;
	fma.rn.f32 	%f63, %f59, %f62, %f61;
	mul.f32 	%f58, %f63, 0f3FB8AA3B;
	// inline asm
	ex2.approx.ftz.f32 %f57,%f58;
	// inline asm
	add.f32 	%f64, %f59, 0f00000000;
	ex2.approx.f32 	%f65, %f64;
	mul.f32 	%f66, %f57, %f65;
	setp.gt.f32	%p30, %f14, 0f42D20000;
	selp.f32	%f67, 0f00000000, %f66, %p30;
	selp.f32	%f68, 0f7F800000, %f67, %p29;
	add.f32 	%f72, %f72, %f68;
	add.s32 	%r103, %r60, %r59;
	mul.wide.s32 	%rd25, %r103, 4;
	add.s64 	%rd26, %rd2, %rd25;
	ld.global.f32 	%f69, [%rd26];
	fma.rn.f32 	%f71, %f69, %f68, %f71;
	add.s32 	%r63, %r60, 1;
	setp.lt.u32	%p31, %r63, %r53;
	mov.u32 	%r120, %r63;
	@%p31 bra 	BB0_30;

BB0_36:
	add.s32 	%r118, %r118, 1;
	setp.lt.u32	%p32, %r118, %r36;
	add.s32 	%r116, %r116, 1;
	@%p32 bra 	BB0_28;

BB0_37:
	add.s32 	%r112, %r112, 1;
	setp.lt.s32	%p33, %r112, %r89;
	@%p33 bra 	BB0_20;

BB0_38:
	add.s32 	%r111, %r111, 1;
	setp.lt.s32	%p34, %r111, %r86;
	@%p34 bra 	BB0_18;

BB0_39:
	div.rn.f32 	%f70, %f71, %f72;
	st.global.f32 	[%rd3], %f70;
	ret;

BB0_40:
	trap;

BB0_32:
	trap;

BB0_11:
	trap;

BB0_2:
	trap;
}




// ===== COMPILED SASS (sm_100) =====

	.target	sm_100

	.elftype	@"ET_EXEC"


//--------------------- .note.nv.tkinfo           --------------------------
	.section	.note.nv.tkinfo,"",@"SHT_NOTE"
	.sectionflags	@"SHF_NOTE_NV_TKINFO"
	.tkinfo
        /*0018*/ 	.word	0x00000002
        /*0030*/ 	.string	""
        /*0030*/ 	.string	"ptxas"
        /*0030*/ 	.string	"Cuda compilation tools, release 13.0, V13.0.88"
        /*0030*/ 	.string	"Build cuda_13.0.r13.0/compiler.36424714_0"
        /*0030*/ 	.string	"-arch sm_100 "



//--------------------- .note.nv.cuinfo           --------------------------
	.section	.note.nv.cuinfo,"",@"SHT_NOTE"
	.sectionflags	@"SHF_NOTE_NV_CUINFO"
        /*0018*/ 	.short	0x0002
        /*001a*/ 	.short	0x0014
        /*001c*/ 	.short	0x0082
	.zero		2


//--------------------- .nv.info                  --------------------------
	.section	.nv.info,"",@"SHT_CUDA_INFO"
	.align	4


	//----- nvinfo : EIATTR_REGCOUNT
	.align		4
        /*0000*/ 	.byte	0x04, 0x2f
        /*0002*/ 	.short	(.L_1 - .L_0)
	.align		4
.L_0:
        /*0004*/ 	.word	index@(_Z17cudaNonLocalMeansPKfPfS1_fiii)
        /*0008*/ 	.word	0x00000020


	//----- nvinfo : EIATTR_FRAME_SIZE
	.align		4
.L_1:
        /*000c*/ 	.byte	0x04, 0x11
        /*000e*/ 	.short	(.L_3 - .L_2)
	.align		4
.L_2:
        /*0010*/ 	.word	index@($__internal_0_$__cuda_sm3x_div_rn_noftz_f32_slowpath)
        /*0014*/ 	.word	0x00000000


	//----- nvinfo : EIATTR_FRAME_SIZE
	.align		4
.L_3:
        /*0018*/ 	.byte	0x04, 0x11
        /*001a*/ 	.short	(.L_5 - .L_4)
	.align		4
.L_4:
        /*001c*/ 	.word	index@(_Z17cudaNonLocalMeansPKfPfS1_fiii)
        /*0020*/ 	.word	0x00000000


	//----- nvinfo : EIATTR_MIN_STACK_SIZE
	.align		4
.L_5:
        /*0024*/ 	.byte	0x04, 0x12
        /*0026*/ 	.short	(.L_7 - .L_6)
	.align		4
.L_6:
        /*0028*/ 	.word	index@(_Z17cudaNonLocalMeansPKfPfS1_fiii)
        /*002c*/ 	.word	0x00000000
.L_7:


//--------------------- .nv.compat                --------------------------
	.section	.nv.compat,"",@"SHT_CUDA_COMPAT_INFO"
	.align	4
        /*0000*/ 	.byte	0x02, 0x09, 0x00, 0x00, 0x02, 0x02, 0x01, 0x00, 0x02, 0x05, 0x05, 0x00, 0x03, 0x07, 0x01, 0x01
        /*0010*/ 	.byte	0x02, 0x03, 0x00, 0x00, 0x02, 0x06, 0x01, 0x00, 0x04, 0x0b, 0x08, 0x00, 0x01, 0x00, 0x00, 0x00
        /*0020*/ 	.byte	0x00, 0x00, 0x00, 0x00


//--------------------- .nv.info._Z17cudaNonLocalMeansPKfPfS1_fiii --------------------------
	.section	.nv.info._Z17cudaNonLocalMeansPKfPfS1_fiii,"",@"SHT_CUDA_INFO"
	.sectionflags	@""
	.align	4


	//----- nvinfo : EIATTR_CUDA_API_VERSION
	.align		4
        /*0000*/ 	.byte	0x04, 0x37
        /*0002*/ 	.short	(.L_9 - .L_8)
.L_8:
        /*0004*/ 	.word	0x00000082


	//----- nvinfo : EIATTR_KPARAM_INFO
	.align		4
.L_9:
        /*0008*/ 	.byte	0x04, 0x17
        /*000a*/ 	.short	(.L_11 - .L_10)
.L_10:
        /*000c*/ 	.word	0x00000000
        /*0010*/ 	.short	0x0006
        /*0012*/ 	.short	0x0024
        /*0014*/ 	.byte	0x00, 0xf0, 0x11, 0x00


	//----- nvinfo : EIATTR_KPARAM_INFO
	.align		4
.L_11:
        /*0018*/ 	.byte	0x04, 0x17
        /*001a*/ 	.short	(.L_13 - .L_12)
.L_12:
        /*001c*/ 	.word	0x00000000
        /*0020*/ 	.short	0x0005
        /*0022*/ 	.short	0x0020
        /*0024*/ 	.byte	0x00, 0xf0, 0x11, 0x00


	//----- nvinfo : EIATTR_KPARAM_INFO
	.align		4
.L_13:
        /*0028*/ 	.byte	0x04, 0x17
        /*002a*/ 	.short	(.L_15 - .L_14)
.L_14:
        /*002c*/ 	.word	0x00000000
        /*0030*/ 	.short	0x0004
        /*0032*/ 	.short	0x001c
        /*0034*/ 	.byte	0x00, 0xf0, 0x11, 0x00


	//----- nvinfo : EIATTR_KPARAM_INFO
	.align		4
.L_15:
        /*0038*/ 	.byte	0x04, 0x17
        /*003a*/ 	.short	(.L_17 - .L_16)
.L_16:
        /*003c*/ 	.word	0x00000000
        /*0040*/ 	.short	0x0003
        /*0042*/ 	.short	0x0018
        /*0044*/ 	.byte	0x00, 0xf0, 0x11, 0x00


	//----- nvinfo : EIATTR_KPARAM_INFO
	.align		4
.L_17:
        /*0048*/ 	.byte	0x04, 0x17
        /*004a*/ 	.short	(.L_19 - .L_18)
.L_18:
        /*004c*/ 	.word	0x00000000
        /*0050*/ 	.short	0x0002
        /*0052*/ 	.short	0x0010
        /*0054*/ 	.byte	0x00, 0xf0, 0x21, 0x00


	//----- nvinfo : EIATTR_KPARAM_INFO
	.align		4
.L_19:
        /*0058*/ 	.byte	0x04, 0x17
        /*005a*/ 	.short	(.L_21 - .L_20)
.L_20:
        /*005c*/ 	.word	0x00000000
        /*0060*/ 	.short	0x0001
        /*0062*/ 	.short	0x0008
        /*0064*/ 	.byte	0x00, 0xf0, 0x21, 0x00


	//----- nvinfo : EIATTR_KPARAM_INFO
	.align		4
.L_21:
        /*0068*/ 	.byte	0x04, 0x17
        /*006a*/ 	.short	(.L_23 - .L_22)
.L_22:
        /*006c*/ 	.word	0x00000000
        /*0070*/ 	.short	0x0000
        /*0072*/ 	.short	0x0000
        /*0074*/ 	.byte	0x00, 0xf0, 0x21, 0x00


	//----- nvinfo : EIATTR_SPARSE_MMA_MASK
	.align		4
.L_23:
        /*0078*/ 	.byte	0x03, 0x50
        /*007a*/ 	.short	0x0000


	//----- nvinfo : EIATTR_MAXREG_COUNT
	.align		4
        /*007c*/ 	.byte	0x03, 0x1b
        /*007e*/ 	.short	0x00ff


	//----- nvinfo : EIATTR_MERCURY_ISA_VERSION
	.align		4
        /*0080*/ 	.byte	0x03, 0x5f
        /*0082*/ 	.short	0x0101


	//----- nvinfo : EIATTR_VRC_CTA_INIT_COUNT
	.align		4
        /*0084*/ 	.byte	0x02, 0x4a
	.zero		1
	.zero		1


	//----- nvinfo : EIATTR_EXIT_INSTR_OFFSETS
	.align		4
        /*0088*/ 	.byte	0x04, 0x1c
        /*008a*/ 	.short	(.L_25 - .L_24)


	//   ....[0]....
.L_24:
        /*008c*/ 	.word	0x00001490


	//----- nvinfo : EIATTR_CRS_STACK_SIZE
	.align		4
.L_25:
        /*0090*/ 	.byte	0x04, 0x1e
        /*0092*/ 	.short	(.L_27 - .L_26)
.L_26:
        /*0094*/ 	.word	0x00000000


	//----- nvinfo : EIATTR_CBANK_PARAM_SIZE
	.align		4
.L_27:
        /*0098*/ 	.byte	0x03, 0x19
        /*009a*/ 	.short	0x0028


	//----- nvinfo : EIATTR_PARAM_CBANK
	.align		4
        /*009c*/ 	.byte	0x04, 0x0a
        /*009e*/ 	.short	(.L_29 - .L_28)
	.align		4
.L_28:
        /*00a0*/ 	.word	index@(.nv.constant0._Z17cudaNonLocalMeansPKfPfS1_fiii)
        /*00a4*/ 	.short	0x0380
        /*00a6*/ 	.short	0x0028


	//----- nvinfo : EIATTR_SW_WAR
	.align		4
.L_29:
        /*00a8*/ 	.byte	0x04, 0x36
        /*00aa*/ 	.short	(.L_31 - .L_30)
.L_30:
        /*00ac*/ 	.word	0x00000008
.L_31:


//--------------------- .nv.callgraph             --------------------------
	.section	.nv.callgraph,"",@"SHT_CUDA_CALLGRAPH"
	.align	4
	.sectionentsize	8
	.align		4
        /*0000*/ 	.word	0x00000000
	.align		4
        /*0004*/ 	.word	0xffffffff
	.align		4
        /*0008*/ 	.word	0x00000000
	.align		4
        /*000c*/ 	.word	0xfffffffe
	.align		4
        /*0010*/ 	.word	0x00000000
	.align		4
        /*0014*/ 	.word	0xfffffffd
	.align		4
        /*0018*/ 	.word	0x00000000
	.align		4
        /*001c*/ 	.word	0xfffffffc


//--------------------- .text._Z17cudaNonLocalMeansPKfPfS1_fiii --------------------------
	.section	.text._Z17cudaNonLocalMeansPKfPfS1_fiii,"ax",@progbits
	.align	128
        .global         _Z17cudaNonLocalMeansPKfPfS1_fiii
        .type           _Z17cudaNonLocalMeansPKfPfS1_fiii,@function
        .size           _Z17cudaNonLocalMeansPKfPfS1_fiii,(.L_x_41 - _Z17cudaNonLocalMeansPKfPfS1_fiii)
        .other          _Z17cudaNonLocalMeansPKfPfS1_fiii,@"STO_CUDA_ENTRY STV_DEFAULT"
_Z17cudaNonLocalMeansPKfPfS1_fiii:
.text._Z17cudaNonLocalMeansPKfPfS1_fiii:
[----:B------:R-:W-:Y:S01]  /*0000*/  LDC R1, c[0x0][0x37c] ;  /* 0x0000df00ff017b82 */ /* 0x000fe20000000800 */
[----:B------:R-:W0:Y:S01]  /*0010*/  S2R R19, SR_CTAID.Y ;  /* 0x0000000000137919 */ /* 0x000e220000002600 */
[----:B------:R-:W0:Y:S06]  /*0020*/  LDCU UR5, c[0x0][0x364] ;  /* 0x00006c80ff0577ac */ /* 0x000e2c0008000800 */
[----:B------:R-:W1:Y:S01]  /*0030*/  S2UR UR8, SR_CTAID.X ;  /* 0x00000000000879c3 */ /* 0x000e620000002500 */
[----:B------:R-:W2:Y:S01]  /*0040*/  S2R R7, SR_TID.Y ;  /* 0x0000000000077919 */ /* 0x000ea20000002200 */
[----:B------:R-:W3:Y:S01]  /*0050*/  LDCU.64 UR10, c[0x0][0x3a0] ;  /* 0x00007400ff0a77ac */ /* 0x000ee20008000a00 */
[----:B------:R-:W4:Y:S01]  /*0060*/  S2R R4, SR_TID.X ;  /* 0x0000000000047919 */ /* 0x000f220000002100 */
[----:B------:R-:W5:Y:S04]  /*0070*/  LDCU.64 UR6, c[0x0][0x358] ;  /* 0x00006b00ff0677ac */ /* 0x000f680008000a00 */
[----:B------:R-:W1:Y:S08]  /*0080*/  LDC R20, c[0x0][0x360] ;  /* 0x0000d800ff147b82 */ /* 0x000e700000000800 */
[----:B------:R-:W5:Y:S01]  /*0090*/  LDC.64 R2, c[0x0][0x380] ;  /* 0x0000e000ff027b82 */ /* 0x000f620000000a00 */
[----:B0-----:R-:W-:-:S02]  /*00a0*/  IMAD R10, R19, UR5, RZ ;  /* 0x00000005130a7c24 */ /* 0x001fc4000f8e02ff */
[----:B-1----:R-:W-:Y:S02]  /*00b0*/  IMAD R9, R20, UR8, RZ ;  /* 0x0000000814097c24 */ /* 0x002fe4000f8e02ff */
[----:B--2---:R-:W-:Y:S02]  /*00c0*/  IMAD.IADD R5, R10, 0x1, R7 ;  /* 0x000000010a057824 */ /* 0x004fe400078e0207 */
[----:B----4-:R-:W-:-:S04]  /*00d0*/  IMAD.IADD R0, R9, 0x1, R4 ;  /* 0x0000000109007824 */ /* 0x010fc800078e0204 */
[----:B---3--:R-:W-:-:S04]  /*00e0*/  IMAD R6, R0, UR10, R5 ;  /* 0x0000000a00067c24 */ /* 0x008fc8000f8e0205 */
[----:B-----5:R-:W-:-:S06]  /*00f0*/  IMAD.WIDE R2, R6, 0x4, R2 ;  /* 0x0000000406027825 */ /* 0x020fcc00078e0202 */
[----:B------:R0:W2:Y:S01]  /*0100*/  LDG.E R2, desc[UR6][R2.64] ;  /* 0x0000000602027981 */ /* 0x0000a2000c1e1900 */
[----:B------:R-:W-:Y:S01]  /*0110*/  MOV R18, 0x400 ;  /* 0x0000040000127802 */ /* 0x000fe20000000f00 */
[----:B------:R-:W-:Y:S01]  /*0120*/  IMAD R7, R4, UR5, R7 ;  /* 0x0000000504077c24 */ /* 0x000fe2000f8e0207 */
[----:B------:R-:W1:Y:S01]  /*0130*/  S2R R11, SR_CgaCtaId ;  /* 0x00000000000b7919 */ /* 0x000e620000008800 */
[C---:B------:R-:W-:Y:S02]  /*0140*/  VIADD R4, R5.reuse, -UR11 ;  /* 0x8000000b05047c36 */ /* 0x040fe40008000000 */
[----:B------:R-:W-:Y:S02]  /*0150*/  VIADD R5, R5, UR11 ;  /* 0x0000000b05057c36 */ /* 0x000fe40008000000 */
[----:B0-----:R-:W-:-:S03]  /*0160*/  VIADD R3, R0, UR11 ;  /* 0x0000000b00037c36 */ /* 0x001fc60008000000 */
[----:B------:R-:W-:Y:S02]  /*0170*/  ISETP.GT.AND P0, PT, R4, R5, PT ;  /* 0x000000050400720c */ /* 0x000fe40003f04270 */
[----:B------:R-:W-:-:S04]  /*0180*/  IADD3 R4, PT, PT, R0, -UR11, RZ ;  /* 0x8000000b00047c10 */ /* 0x000fc8000fffe0ff */
[----:B------:R-:W-:Y:S02]  /*0190*/  ISETP.GT.OR P0, PT, R4, R3, P0 ;  /* 0x000000030400720c */ /* 0x000fe40000704670 */
[----:B-1----:R-:W-:-:S04]  /*01a0*/  LEA R18, R11, R18, 0x18 ;  /* 0x000000120b127211 */ /* 0x002fc800078ec0ff */
[----:B------:R-:W-:Y:S02]  /*01b0*/  LEA R11, R7, R18, 0x2 ;  /* 0x00000012070b7211 */ /* 0x000fe400078e10ff */
[----:B------:R-:W-:-:S03]  /*01c0*/  SHF.R.S32.HI R7, RZ, 0x1f, R6 ;  /* 0x0000001fff077819 */ /* 0x000fc60000011406 */
[----:B--2---:R0:W-:Y:S02]  /*01d0*/  STS [R11], R2 ;  /* 0x000000020b007388 */ /* 0x0041e40000000800 */
[----:B------:R-:W-:Y:S05]  /*01e0*/  @P0 BRA `(.L_x_0) ;  /* 0x0000000000040947 */ /* 0x000fea0003800000 */
[----:B------:R-:W-:Y:S05]  /*01f0*/  BPT.TRAP 0x1 ;  /* 0x000000040000795c */ /* 0x000fea0000300000 */
.L_x_0:
[----:B------:R-:W-:Y:S01]  /*0200*/  UIADD3 UR4, UPT, UPT, UR8, 0x1, URZ ;  /* 0x0000000108047890 */ /* 0x000fe2000fffe0ff */
[----:B------:R-:W-:Y:S01]  /*0210*/  BSSY.RECONVERGENT B0, `(.L_x_1) ;  /* 0x0000046000007945 */ /* 0x000fe20003800200 */
[----:B------:R-:W-:Y:S02]  /*0220*/  HFMA2 R0, -RZ, RZ, 0, 0 ;  /* 0x00000000ff007431 */ /* 0x000fe400000001ff */
[----:B------:R-:W-:Y:S02]  /*0230*/  IMAD.MOV.U32 R17, RZ, RZ, RZ ;  /* 0x000000ffff117224 */ /* 0x000fe400078e00ff */
[----:B------:R-:W-:-:S05]  /*0240*/  IMAD R8, R20, UR4, RZ ;  /* 0x0000000414087c24 */ /* 0x000fca000f8e02ff */
[----:B------:R-:W-:-:S13]  /*0250*/  ISETP.GE.U32.AND P0, PT, R9, R8, PT ;  /* 0x000000080900720c */ /* 0x000fda0003f06070 */
[----:B------:R-:W-:Y:S05]  /*0260*/  @P0 BRA `(.L_x_2) ;  /* 0x0000000400000947 */ /* 0x000fea0003800000 */
[----:B------:R-:W1:Y:S01]  /*0270*/  LDC R5, c[0x0][0x398] ;  /* 0x0000e600ff057b82 */ /* 0x000e620000000800 */
[----:B0-----:R-:W-:Y:S02]  /*0280*/  VIADD R11, R19, 0x1 ;  /* 0x00000001130b7836 */ /* 0x001fe40000000000 */
[----:B------:R-:W-:Y:S02]  /*0290*/  IMAD.MOV.U32 R17, RZ, RZ, RZ ;  /* 0x000000ffff117224 */ /* 0x000fe400078e00ff */
[----:B------:R-:W-:Y:S01]  /*02a0*/  IMAD R11, R11, UR5, RZ ;  /* 0x000000050b0b7c24 */ /* 0x000fe2000f8e02ff */
[----:B-1----:R-:W0:Y:S08]  /*02b0*/  MUFU.RCP R0, R5 ;  /* 0x0000000500007308 */ /* 0x002e300000001000 */
[----:B------:R-:W1:Y:S01]  /*02c0*/  FCHK P0, RZ, R5 ;  /* 0x00000005ff007302 */ /* 0x000e620000000000 */
[----:B0-----:R-:W-:-:S04]  /*02d0*/  FFMA R3, R0, -R5, 1 ;  /* 0x3f80000000037423 */ /* 0x001fc80000000805 */
[----:B------:R-:W-:-:S04]  /*02e0*/  FFMA R3, R0, R3, R0 ;  /* 0x0000000300037223 */ /* 0x000fc80000000000 */
[----:B------:R-:W-:-:S04]  /*02f0*/  FFMA R0, RZ, R3, RZ ;  /* 0x00000003ff007223 */ /* 0x000fc800000000ff */
[----:B------:R-:W-:-:S04]  /*0300*/  FFMA R12, R0, -R5, RZ ;  /* 0x80000005000c7223 */ /* 0x000fc800000000ff */
[----:B------:R-:W-:Y:S01]  /*0310*/  FFMA R12, R3, R12, R0 ;  /* 0x0000000c030c7223 */ /* 0x000fe20000000000 */
[----:B-1----:R-:W-:Y:S06]  /*0320*/  @!P0 BRA `(.L_x_3) ;  /* 0x0000000000188947 */ /* 0x002fec0003800000 */
[----:B------:R-:W0:Y:S01]  /*0330*/  LDCU UR4, c[0x0][0x398] ;  /* 0x00007300ff0477ac */ /* 0x000e220008000800 */
[----:B------:R-:W-:Y:S01]  /*0340*/  HFMA2 R2, -RZ, RZ, 0, 0 ;  /* 0x00000000ff027431 */ /* 0x000fe200000001ff */
[----:B------:R-:W-:Y:S01]  /*0350*/  MOV R12, 0x380 ;  /* 0x00000380000c7802 */ /* 0x000fe20000000f00 */
[----:B0-----:R-:W-:-:S07]  /*0360*/  IMAD.U32 R3, RZ, RZ, UR4 ;  /* 0x00000004ff037e24 */ /* 0x001fce000f8e00ff */
[----:B------:R-:W-:Y:S05]  /*0370*/  CALL.REL.NOINC `($__internal_0_$__cuda_sm3x_div_rn_noftz_f32_slowpath) ;  /* 0x0000001000547944 */ /* 0x000fea0003c00000 */
[----:B------:R-:W-:-:S07]  /*0380*/  IMAD.MOV.U32 R12, RZ, RZ, R2 ;  /* 0x000000ffff0c7224 */ /* 0x000fce00078e0002 */
.L_x_3:
[----:B------:R-:W-:Y:S01]  /*0390*/  FMUL R13, R12, -1.4426950216293334961 ;  /* 0xbfb8aa3b0c0d7820 */ /* 0x000fe20000400000 */
[----:B------:R-:W-:-:S05]  /*03a0*/  MOV R0, RZ ;  /* 0x000000ff00007202 */ /* 0x000fca0000000f00 */
[----:B------:R-:W0:Y:S02]  /*03b0*/  FRND.TRUNC R13, R13 ;  /* 0x0000000d000d7307 */ /* 0x000e24000020d000 */
.L_x_9:
[----:B------:R-:W-:Y:S01]  /*03c0*/  ISETP.GE.U32.AND P0, PT, R10, R11, PT ;  /* 0x0000000b0a00720c */ /* 0x000fe20003f06070 */
[----:B------:R-:W-:-:S12]  /*03d0*/  BSSY.RECONVERGENT B1, `(.L_x_4) ;  /* 0x0000026000017945 */ /* 0x000fd80003800200 */
[----:B------:R-:W-:Y:S05]  /*03e0*/  @P0 BRA `(.L_x_5) ;  /* 0x0000000000900947 */ /* 0x000fea0003800000 */
[----:B0-----:R-:W-:Y:S01]  /*03f0*/  FADD R16, RZ, R13 ;  /* 0x0000000dff107221 */ /* 0x001fe20000000000 */
[C---:B------:R-:W-:Y:S01]  /*0400*/  FFMA R2, R13.reuse, -0.693145751953125, -R12 ;  /* 0xbf3172000d027823 */ /* 0x040fe2000000080c */
[----:B------:R-:W0:Y:S01]  /*0410*/  LDCU UR4, c[0x0][0x3a4] ;  /* 0x00007480ff0477ac */ /* 0x000e220008000800 */
[----:B------:R-:W1:Y:S01]  /*0420*/  LDC R14, c[0x0][0x3a4] ;  /* 0x0000e900ff0e7b82 */ /* 0x000e620000000800 */
[----:B------:R-:W-:Y:S01]  /*0430*/  FSETP.GEU.AND P1, PT, R12, -105, PT ;  /* 0xc2d200000c00780b */ /* 0x000fe20003f2e000 */
[----:B------:R-:W-:Y:S01]  /*0440*/  FFMA R2, R13, -1.428606765330187045e-06, R2 ;  /* 0xb5bfbe8e0d027823 */ /* 0x000fe20000000002 */
[----:B------:R-:W-:-:S03]  /*0450*/  FSETP.GEU.AND P0, PT, R16, -126, PT ;  /* 0xc2fc00001000780b */ /* 0x000fc60003f0e000 */
[----:B------:R-:W-:Y:S02]  /*0460*/  FMUL R15, R2, 1.4426950216293334961 ;  /* 0x3fb8aa3b020f7820 */ /* 0x000fe40000400000 */
[----:B------:R-:W2:Y:S04]  /*0470*/  LDC.64 R2, c[0x0][0x380] ;  /* 0x0000e000ff027b82 */ /* 0x000ea80000000a00 */
[----:B------:R-:W-:Y:S04]  /*0480*/  MUFU.EX2 R15, R15 ;  /* 0x0000000f000f7308 */ /* 0x000fe80000000800 */
[----:B------:R-:W-:Y:S01]  /*0490*/  @!P0 FMUL R16, R16, 0.5 ;  /* 0x3f00000010108820 */ /* 0x000fe20000400000 */
[----:B0-----:R-:W-:-:S02]  /*04a0*/  VIADD R4, R9, -UR4 ;  /* 0x8000000409047c36 */ /* 0x001fc40008000000 */
[----:B------:R-:W-:Y:S01]  /*04b0*/  VIADD R5, R9, UR4 ;  /* 0x0000000409057c36 */ /* 0x000fe20008000000 */
[----:B------:R-:W0:Y:S04]  /*04c0*/  MUFU.EX2 R22, R16 ;  /* 0x0000001000167308 */ /* 0x000e280000000800 */
[----:B------:R-:W-:Y:S01]  /*04d0*/  ISETP.GT.AND P2, PT, R4, R5, PT ;  /* 0x000000050400720c */ /* 0x000fe20003f44270 */
[----:B0-----:R-:W-:Y:S01]  /*04e0*/  @!P0 FMUL R22, R22, R22 ;  /* 0x0000001616168220 */ /* 0x001fe20000400000 */
[----:B------:R-:W-:-:S03]  /*04f0*/  FSETP.GT.AND P0, PT, R12, 105, PT ;  /* 0x42d200000c00780b */ /* 0x000fc60003f04000 */
[----:B------:R-:W-:Y:S01]  /*0500*/  FMUL R22, R15, R22 ;  /* 0x000000160f167220 */ /* 0x000fe20000400000 */
[----:B------:R-:W-:-:S04]  /*0510*/  MOV R15, R10 ;  /* 0x0000000a000f7202 */ /* 0x000fc80000000f00 */
[----:B------:R-:W-:-:S04]  /*0520*/  FSEL R22, R22, RZ, !P0 ;  /* 0x000000ff16167208 */ /* 0x000fc80004000000 */
[----:B-1----:R-:W-:-:S07]  /*0530*/  FSEL R21, R22, +INF , P1 ;  /* 0x7f80000016157808 */ /* 0x002fce0000800000 */
.L_x_8:
[C-C-:B------:R-:W-:Y:S02]  /*0540*/  IMAD.IADD R4, R15.reuse, 0x1, -R14.reuse ;  /* 0x000000010f047824 */ /* 0x140fe400078e0a0e */
[----:B------:R-:W-:-:S05]  /*0550*/  IMAD.IADD R5, R15, 0x1, R14 ;  /* 0x000000010f057824 */ /* 0x000fca00078e020e */
[----:B------:R-:W-:-:S13]  /*0560*/  ISETP.LE.AND P0, PT, R4, R5, PT ;  /* 0x000000050400720c */ /* 0x000fda0003f03270 */
[----:B------:R-:W-:Y:S05]  /*0570*/  @!P2 BRA P0, `(.L_x_6) ;  /* 0x0000000c00d0a947 */ /* 0x000fea0000000000 */
[----:B------:R-:W-:-:S13]  /*0580*/  ISETP.GT.AND P0, PT, R14, -0x1, PT ;  /* 0xffffffff0e00780c */ /* 0x000fda0003f04270 */
[----:B------:R-:W-:Y:S05]  /*0590*/  @P0 BRA `(.L_x_7) ;  /* 0x0000000c00c00947 */ /* 0x000fea0003800000 */
[----:B------:R-:W0:Y:S02]  /*05a0*/  LDCU UR4, c[0x0][0x3a0] ;  /* 0x00007400ff0477ac */ /* 0x000e240008000800 */
[----:B0-----:R-:W-:-:S04]  /*05b0*/  IMAD R5, R9, UR4, R15 ;  /* 0x0000000409057c24 */ /* 0x001fc8000f8e020f */
[----:B--2---:R-:W-:-:S06]  /*05c0*/  IMAD.WIDE R4, R5, 0x4, R2 ;  /* 0x0000000405047825 */ /* 0x004fcc00078e0202 */
[----:B------:R-:W2:Y:S01]  /*05d0*/  LDG.E R5, desc[UR6][R4.64] ;  /* 0x0000000604057981 */ /* 0x000ea2000c1e1900 */
[----:B------:R-:W-:Y:S01]  /*05e0*/  IADD3 R15, PT, PT, R15, 0x1, RZ ;  /* 0x000000010f0f7810 */ /* 0x000fe20007ffe0ff */
[----:B------:R-:W-:-:S03]  /*05f0*/  FADD R17, R21, R17 ;  /* 0x0000001115117221 */ /* 0x000fc60000000000 */
[----:B------:R-:W-:Y:S01]  /*0600*/  ISETP.GE.U32.AND P0, PT, R15, R11, PT ;  /* 0x0000000b0f00720c */ /* 0x000fe20003f06070 */
[----:B--2---:R-:W-:-:S12]  /*0610*/  FFMA R0, R21, R5, R0 ;  /* 0x0000000515007223 */ /* 0x004fd80000000000 */
[----:B------:R-:W-:Y:S05]  /*0620*/  @!P0 BRA `(.L_x_8) ;  /* 0xfffffffc00c48947 */ /* 0x000fea000383ffff */
.L_x_5:
[----:B------:R-:W-:Y:S05]  /*0630*/  BSYNC.RECONVERGENT B1 ;  /* 0x0000000000017941 */ /* 0x000fea0003800200 */
.L_x_4:
[----:B------:R-:W-:-:S05]  /*0640*/  VIADD R9, R9, 0x1 ;  /* 0x0000000109097836 */ /* 0x000fca0000000000 */
[----:B------:R-:W-:-:S13]  /*0650*/  ISETP.GE.U32.AND P0, PT, R9, R8, PT ;  /* 0x000000080900720c */ /* 0x000fda0003f06070 */
[----:B------:R-:W-:Y:S05]  /*0660*/  @!P0 BRA `(.L_x_9) ;  /* 0xfffffffc00548947 */ /* 0x000fea000383ffff */
.L_x_2:
[----:B------:R-:W-:Y:S05]  /*0670*/  BSYNC.RECONVERGENT B0 ;  /* 0x0000000000007941 */ /* 0x000fea0003800200 */
.L_x_1:
[----:B0-----:R-:W0:Y:S01]  /*0680*/  MUFU.RCP R2, R17 ;  /* 0x0000001100027308 */ /* 0x001e220000001000 */
[----:B------:R-:W1:Y:S01]  /*0690*/  LDCU.64 UR10, c[0x0][0x388] ;  /* 0x00007100ff0a77ac */ /* 0x000e620008000a00 */
[----:B------:R-:W-:Y:S06]  /*06a0*/  BSSY.RECONVERGENT B0, `(.L_x_10) ;  /* 0x000000f000007945 */ /* 0x000fec0003800200 */
[----:B------:R-:W2:Y:S01]  /*06b0*/  FCHK P0, R0, R17 ;  /* 0x0000001100007302 */ /* 0x000ea20000000000 */
[----:B0-----:R-:W-:Y:S01]  /*06c0*/  FFMA R3, -R17, R2, 1 ;  /* 0x3f80000011037423 */ /* 0x001fe20000000102 */
[----:B-1----:R-:W-:-:S03]  /*06d0*/  LEA R4, P1, R6, UR10, 0x2 ;  /* 0x0000000a06047c11 */ /* 0x002fc6000f8210ff */
[----:B------:R-:W-:Y:S01]  /*06e0*/  FFMA R3, R2, R3, R2 ;  /* 0x0000000302037223 */ /* 0x000fe20000000002 */
[----:B------:R-:W-:-:S03]  /*06f0*/  LEA.HI.X R5, R6, UR11, R7, 0x2, P1 ;  /* 0x0000000b06057c11 */ /* 0x000fc600088f1407 */
[----:B------:R-:W-:-:S04]  /*0700*/  FFMA R2, R0, R3, RZ ;  /* 0x0000000300027223 */ /* 0x000fc800000000ff */
[----:B------:R-:W-:-:S04]  /*0710*/  FFMA R8, -R17, R2, R0 ;  /* 0x0000000211087223 */ /* 0x000fc80000000100 */
[----:B------:R-:W-:Y:S01]  /*0720*/  FFMA R3, R3, R8, R2 ;  /* 0x0000000803037223 */ /* 0x000fe20000000002 */
[----:B--2---:R-:W-:Y:S06]  /*0730*/  @!P0 BRA `(.L_x_11) ;  /* 0x0000000000148947 */ /* 0x004fec0003800000 */
[----:B------:R-:W-:Y:S01]  /*0740*/  IMAD.MOV.U32 R2, RZ, RZ, R0 ;  /* 0x000000ffff027224 */ /* 0x000fe200078e0000 */
[----:B------:R-:W-:Y:S02]  /*0750*/  MOV R3, R17 ;  /* 0x0000001100037202 */ /* 0x000fe40000000f00 */
[----:B------:R-:W-:-:S07]  /*0760*/  MOV R12, 0x780 ;  /* 0x00000780000c7802 */ /* 0x000fce0000000f00 */
[----:B------:R-:W-:Y:S05]  /*0770*/  CALL.REL.NOINC `($__internal_0_$__cuda_sm3x_div_rn_noftz_f32_slowpath) ;  /* 0x0000000c00547944 */ /* 0x000fea0003c00000 */
[----:B------:R-:W-:-:S07]  /*0780*/  IMAD.MOV.U32 R3, RZ, RZ, R2 ;  /* 0x000000ffff037224 */ /* 0x000fce00078e0002 */
.L_x_11:
[----:B------:R-:W-:Y:S05]  /*0790*/  BSYNC.RECONVERGENT B0 ;  /* 0x0000000000007941 */ /* 0x000fea0003800200 */
.L_x_10:
[----:B------:R-:W0:Y:S01]  /*07a0*/  LDC R16, c[0x0][0x370] ;  /* 0x0000dc00ff107b82 */ /* 0x000e220000000800 */
[----:B------:R1:W-:Y:S01]  /*07b0*/  STG.E desc[UR6][R4.64], R3 ;  /* 0x0000000304007986 */ /* 0x0003e2000c101906 */
[----:B0-----:R-:W-:-:S13]  /*07c0*/  ISETP.GE.AND P0, PT, R16, 0x1, PT ;  /* 0x000000011000780c */ /* 0x001fda0003f06270 */
[----:B-1----:R-:W-:Y:S05]  /*07d0*/  @!P0 BRA `(.L_x_12) ;  /* 0x0000000800bc8947 */ /* 0x002fea0003800000 */
[----:B------:R-:W0:Y:S02]  /*07e0*/  LDC R3, c[0x0][0x398] ;  /* 0x0000e600ff037b82 */ /* 0x000e240000000800 */
[----:B0-----:R-:W0:Y:S08]  /*07f0*/  MUFU.RCP R2, R3 ;  /* 0x0000000300027308 */ /* 0x001e300000001000 */
        /* <DEDUP_REMOVED lines=8> */
[----:B------:R-:W-:Y:S01]  /*0880*/  IMAD.MOV.U32 R2, RZ, RZ, RZ ;  /* 0x000000ffff027224 */ /* 0x000fe200078e00ff */
[----:B------:R-:W-:Y:S02]  /*0890*/  MOV R12, 0x8c0 ;  /* 0x000008c0000c7802 */ /* 0x000fe40000000f00 */
[----:B0-----:R-:W-:-:S07]  /*08a0*/  MOV R3, UR4 ;  /* 0x0000000400037c02 */ /* 0x001fce0008000f00 */
[----:B------:R-:W-:Y:S05]  /*08b0*/  CALL.REL.NOINC `($__internal_0_$__cuda_sm3x_div_rn_noftz_f32_slowpath) ;  /* 0x0000000c00047944 */ /* 0x000fea0003c00000 */
[----:B------:R-:W-:-:S07]  /*08c0*/  IMAD.MOV.U32 R12, RZ, RZ, R2 ;  /* 0x000000ffff0c7224 */ /* 0x000fce00078e0002 */
.L_x_13:
[----:B------:R-:W-:Y:S02]  /*08d0*/  IMAD.MOV.U32 R13, RZ, RZ, RZ ;  /* 0x000000ffff0d7224 */ /* 0x000fe400078e00ff */
[----:B------:R-:W-:-:S07]  /*08e0*/  IMAD R11, R20, UR5, RZ ;  /* 0x00000005140b7c24 */ /* 0x000fce000f8e02ff */
.L_x_26:
[----:B0-----:R-:W0:Y:S02]  /*08f0*/  LDCU UR4, c[0x0][0x374] ;  /* 0x00006e80ff0477ac */ /* 0x001e240008000800 */
[----:B0-----:R-:W-:-:S09]  /*0900*/  UISETP.GE.AND UP0, UPT, UR4, 0x1, UPT ;  /* 0x000000010400788c */ /* 0x001fd2000bf06270 */
[----:B------:R-:W-:Y:S05]  /*0910*/  BRA.U !UP0, `(.L_x_14) ;  /* 0x0000000908607547 */ /* 0x000fea000b800000 */
[----:B------:R-:W0:Y:S01]  /*0920*/  LDC R3, c[0x0][0x3a0] ;  /* 0x0000e800ff037b82 */ /* 0x000e220000000800 */
[----:B------:R-:W-:Y:S02]  /*0930*/  HFMA2 R10, -RZ, RZ, 0, 0 ;  /* 0x00000000ff0a7431 */ /* 0x000fe400000001ff */
[----:B0-----:R-:W-:-:S07]  /*0940*/  IMAD R8, R20, R3, RZ ;  /* 0x0000000314087224 */ /* 0x001fce00078e02ff */
.L_x_25:
[----:B------:R-:W-:-:S04]  /*0950*/  ISETP.NE.AND P0, PT, R10, R19, PT ;  /* 0x000000130a00720c */ /* 0x000fc80003f05270 */
[----:B------:R-:W-:-:S13]  /*0960*/  ISETP.NE.AND P0, PT, R13, UR8, P0 ;  /* 0x000000080d007c0c */ /* 0x000fda0008705270 */
[----:B0-----:R-:W-:Y:S05]  /*0970*/  @!P0 BRA `(.L_x_15) ;  /* 0x00000008003c8947 */ /* 0x001fea0003800000 */
[----:B------:R-:W-:Y:S02]  /*0980*/  VIADD R9, R13, 0x1 ;  /* 0x000000010d097836 */ /* 0x000fe40000000000 */
[----:B------:R-:W-:Y:S02]  /*0990*/  IMAD R6, R20, R13, RZ ;  /* 0x0000000d14067224 */ /* 0x000fe400078e02ff */
[----:B------:R-:W-:-:S05]  /*09a0*/  IMAD R9, R9, R20, RZ ;  /* 0x0000001409097224 */ /* 0x000fca00078e02ff */
[----:B------:R-:W-:-:S13]  /*09b0*/  ISETP.GE.U32.AND P2, PT, R6, R9, PT ;  /* 0x000000090600720c */ /* 0x000fda0003f46070 */
[----:B------:R-:W-:Y:S05]  /*09c0*/  @P2 BRA `(.L_x_16) ;  /* 0x0000000400602947 */ /* 0x000fea0003800000 */
[C---:B------:R-:W-:Y:S01]  /*09d0*/  IMAD R7, R10.reuse, UR5, RZ ;  /* 0x000000050a077c24 */ /* 0x040fe2000f8e02ff */
[----:B------:R-:W-:Y:S01]  /*09e0*/  MOV R4, RZ ;  /* 0x000000ff00047202 */ /* 0x000fe20000000f00 */
[----:B------:R-:W-:Y:S02]  /*09f0*/  VIADD R2, R10, 0x1 ;  /* 0x000000010a027836 */ /* 0x000fe40000000000 */
[----:B------:R-:W-:Y:S02]  /*0a00*/  IMAD R5, R8, R13, RZ ;  /* 0x0000000d08057224 */ /* 0x000fe400078e02ff */
[----:B------:R-:W-:Y:S02]  /*0a10*/  IMAD.IADD R3, R6, 0x1, R7 ;  /* 0x0000000106037824 */ /* 0x000fe400078e0207 */
[----:B------:R-:W-:-:S07]  /*0a20*/  IMAD R2, R2, UR5, RZ ;  /* 0x0000000502027c24 */ /* 0x000fce000f8e02ff */
.L_x_20:
[----:B0-----:R-:W0:Y:S01]  /*0a30*/  LDC R21, c[0x0][0x3a0] ;  /* 0x0000e800ff157b82 */ /* 0x001e220000000800 */
[----:B------:R-:W-:Y:S01]  /*0a40*/  ISETP.GE.U32.AND P0, PT, R7, R2, PT ;  /* 0x000000020700720c */ /* 0x000fe20003f06070 */
[----:B------:R-:W-:Y:S01]  /*0a50*/  VIADD R6, R6, 0x1 ;  /* 0x0000000106067836 */ /* 0x000fe20000000000 */
[----:B------:R-:W-:-:S04]  /*0a60*/  IADD3 R22, PT, PT, R5, R7, RZ ;  /* 0x0000000705167210 */ /* 0x000fc80007ffe0ff */
[----:B------:R-:W-:Y:S01]  /*0a70*/  ISETP.GE.U32.AND P3, PT, R6, R9, PT ;  /* 0x000000090600720c */ /* 0x000fe20003f66070 */
[----:B------:R-:W1:Y:S01]  /*0a80*/  LDC.64 R14, c[0x0][0x380] ;  /* 0x0000e000ff0e7b82 */ /* 0x000e620000000a00 */
[----:B0-----:R-:W-:-:S04]  /*0a90*/  IMAD R21, R4, R21, R22 ;  /* 0x0000001504157224 */ /* 0x001fc800078e0216 */
[----:B-1----:R-:W-:Y:S01]  /*0aa0*/  IMAD.WIDE R14, R21, 0x4, R14 ;  /* 0x00000004150e7825 */ /* 0x002fe200078e020e */
[----:B------:R-:W-:Y:S06]  /*0ab0*/  @P0 BRA `(.L_x_17) ;  /* 0x00000004001c0947 */ /* 0x000fec0003800000 */
[----:B------:R-:W-:Y:S01]  /*0ac0*/  IMAD.MOV.U32 R23, RZ, RZ, R7 ;  /* 0x000000ffff177224 */ /* 0x000fe200078e0007 */
[----:B------:R-:W-:Y:S01]  /*0ad0*/  MOV R24, R15 ;  /* 0x0000000f00187202 */ /* 0x000fe20000000f00 */
[----:B------:R-:W-:-:S03]  /*0ae0*/  IMAD.MOV.U32 R21, RZ, RZ, R14 ;  /* 0x000000ffff157224 */ /* 0x000fc600078e000e */
[----:B------:R-:W-:-:S13]  /*0af0*/  ISETP.GE.U32.AND P4, PT, R23, R2, PT ;  /* 0x000000021700720c */ /* 0x000fda0003f86070 */
[----:B------:R-:W-:Y:S02]  /*0b00*/  @P4 IMAD.MOV.U32 R14, RZ, RZ, R21 ;  /* 0x000000ffff0e4224 */ /* 0x000fe400078e0015 */
[----:B------:R-:W-:-:S05]  /*0b10*/  @P4 IMAD.MOV.U32 R15, RZ, RZ, R24 ;  /* 0x000000ffff0f4224 */ /* 0x000fca00078e0018 */
[----:B------:R-:W2:Y:S01]  /*0b20*/  @P4 LDG.E R14, desc[UR6][R14.64] ;  /* 0x000000060e0e4981 */ /* 0x000ea2000c1e1900 */
[----:B------:R-:W-:Y:S01]  /*0b30*/  @P4 IADD3 R23, PT, PT, R23, 0x1, RZ ;  /* 0x0000000117174810 */ /* 0x000fe20007ffe0ff */
[----:B------:R-:W-:Y:S01]  /*0b40*/  IMAD R22, R4, UR5, R3 ;  /* 0x0000000504167c24 */ /* 0x000fe2000f8e0203 */
[----:B------:R-:W-:Y:S02]  /*0b50*/  @P4 IADD3 R21, P5, PT, R21, 0x4, RZ ;  /* 0x0000000415154810 */ /* 0x000fe40007fbe0ff */
[C---:B------:R-:W-:Y:S01]  /*0b60*/  ISETP.GT.U32.AND P1, PT, R2.reuse, R23, PT ;  /* 0x000000170200720c */ /* 0x040fe20003f24070 */
[----:B------:R-:W-:Y:S01]  /*0b70*/  IMAD.IADD R25, R2, 0x1, -R23 ;  /* 0x0000000102197824 */ /* 0x000fe200078e0a17 */
[----:B------:R-:W-:Y:S01]  /*0b80*/  PLOP3.LUT P0, PT, P4, PT, PT, 0x8, 0x80 ;  /* 0x000000000080781c */ /* 0x000fe2000270e170 */
[C---:B------:R-:W-:Y:S02]  /*0b90*/  @P4 IMAD.IADD R27, R22.reuse, 0x1, R11 ;  /* 0x00000001161b4824 */ /* 0x040fe400078e020b */
[----:B------:R-:W-:Y:S01]  /*0ba0*/  @P4 VIADD R22, R22, 0x1 ;  /* 0x0000000116164836 */ /* 0x000fe20000000000 */
[----:B------:R-:W-:Y:S01]  /*0bb0*/  ISETP.LE.U32.OR P1, PT, R25, 0x3, !P1 ;  /* 0x000000031900780c */ /* 0x000fe20004f23470 */
[----:B------:R-:W-:Y:S01]  /*0bc0*/  @P4 IMAD.X R24, RZ, RZ, R24, P5 ;  /* 0x000000ffff184224 */ /* 0x000fe200028e0618 */
[----:B------:R-:W-:-:S05]  /*0bd0*/  @P4 LEA R25, R27, R18, 0x2 ;  /* 0x000000121b194211 */ /* 0x000fca00078e10ff */
[----:B--2---:R0:W-:Y:S06]  /*0be0*/  @P4 STS [R25], R14 ;  /* 0x0000000e19004388 */ /* 0x0041ec0000000800 */
[----:B------:R-:W-:Y:S05]  /*0bf0*/  @P1 BRA `(.L_x_18) ;  /* 0x0000000000681947 */ /* 0x000fea0003800000 */
[----:B------:R-:W-:Y:S02]  /*0c00*/  PLOP3.LUT P0, PT, PT, PT, PT, 0x8, 0x80 ;  /* 0x000000000080781c */ /* 0x000fe40003f0e170 */
[----:B------:R-:W-:-:S11]  /*0c10*/  IADD3 R26, PT, PT, R2, -0x3, RZ ;  /* 0xfffffffd021a7810 */ /* 0x000fd60007ffe0ff */
.L_x_19:
[----:B0-----:R-:W-:Y:S02]  /*0c20*/  IMAD.MOV.U32 R14, RZ, RZ, R21 ;  /* 0x000000ffff0e7224 */ /* 0x001fe400078e0015 */
[----:B------:R-:W-:-:S05]  /*0c30*/  IMAD.MOV.U32 R15, RZ, RZ, R24 ;  /* 0x000000ffff0f7224 */ /* 0x000fca00078e0018 */
[----:B--2---:R-:W2:Y:S04]  /*0c40*/  LDG.E R21, desc[UR6][R14.64] ;  /* 0x000000060e157981 */ /* 0x004ea8000c1e1900 */
[----:B------:R-:W3:Y:S04]  /*0c50*/  LDG.E R28, desc[UR6][R14.64+0x4] ;  /* 0x000004060e1c7981 */ /* 0x000ee8000c1e1900 */
[----:B------:R-:W4:Y:S04]  /*0c60*/  LDG.E R27, desc[UR6][R14.64+0x8] ;  /* 0x000008060e1b7981 */ /* 0x000f28000c1e1900 */
[----:B------:R-:W5:Y:S01]  /*0c70*/  LDG.E R25, desc[UR6][R14.64+0xc] ;  /* 0x00000c060e197981 */ /* 0x000f62000c1e1900 */
[----:B------:R-:W-:Y:S01]  /*0c80*/  IADD3 R29, PT, PT, R22, R11, RZ ;  /* 0x0000000b161d7210 */ /* 0x000fe20007ffe0ff */
[----:B------:R-:W-:-:S04]  /*0c90*/  VIADD R23, R23, 0x4 ;  /* 0x0000000417177836 */ /* 0x000fc80000000000 */
[----:B------:R-:W-:Y:S01]  /*0ca0*/  IMAD.U32 R24, R29, 0x4, R18 ;  /* 0x000000041d187824 */ /* 0x000fe200078e0012 */
[----:B------:R-:W-:Y:S02]  /*0cb0*/  IADD3 R29, PT, PT, R11, 0x1, R22 ;  /* 0x000000010b1d7810 */ /* 0x000fe40007ffe016 */
[----:B------:R-:W-:Y:S02]  /*0cc0*/  ISETP.GE.U32.AND P1, PT, R23, R26, PT ;  /* 0x0000001a1700720c */ /* 0x000fe40003f26070 */
[----:B--2---:R0:W-:Y:S02]  /*0cd0*/  STS [R24], R21 ;  /* 0x0000001518007388 */ /* 0x0041e40000000800 */
[----:B0-----:R-:W-:Y:S01]  /*0ce0*/  IMAD.U32 R21, R29, 0x4, R18 ;  /* 0x000000041d157824 */ /* 0x001fe200078e0012 */
[----:B------:R-:W-:-:S04]  /*0cf0*/  IADD3 R29, PT, PT, R11, 0x2, R22 ;  /* 0x000000020b1d7810 */ /* 0x000fc80007ffe016 */
[----:B------:R-:W-:Y:S01]  /*0d00*/  LEA R24, R29, R18, 0x2 ;  /* 0x000000121d187211 */ /* 0x000fe200078e10ff */
[----:B---3--:R0:W-:Y:S01]  /*0d10*/  STS [R21], R28 ;  /* 0x0000001c15007388 */ /* 0x0081e20000000800 */
[----:B------:R-:W-:Y:S01]  /*0d20*/  IADD3 R29, PT, PT, R11, 0x3, R22 ;  /* 0x000000030b1d7810 */ /* 0x000fe20007ffe016 */
[----:B------:R-:W-:Y:S02]  /*0d30*/  VIADD R22, R22, 0x4 ;  /* 0x0000000416167836 */ /* 0x000fe40000000000 */
[----:B----4-:R1:W-:Y:S02]  /*0d40*/  STS [R24], R27 ;  /* 0x0000001b18007388 */ /* 0x0103e40000000800 */
[----:B------:R-:W-:Y:S01]  /*0d50*/  IMAD.U32 R29, R29, 0x4, R18 ;  /* 0x000000041d1d7824 */ /* 0x000fe200078e0012 */
[----:B0-----:R-:W-:-:S04]  /*0d60*/  IADD3 R21, P4, PT, R14, 0x10, RZ ;  /* 0x000000100e157810 */ /* 0x001fc80007f9e0ff */
[----:B-----5:R2:W-:Y:S01]  /*0d70*/  STS [R29], R25 ;  /* 0x000000191d007388 */ /* 0x0205e20000000800 */
[----:B-1----:R-:W-:Y:S01]  /*0d80*/  IADD3.X R24, PT, PT, RZ, R15, RZ, P4, !PT ;  /* 0x0000000fff187210 */ /* 0x002fe200027fe4ff */
[----:B------:R-:W-:Y:S07]  /*0d90*/  @!P1 BRA `(.L_x_19) ;  /* 0xfffffffc00a09947 */ /* 0x000fee000383ffff */
.L_x_18:
[C---:B0-----:R-:W-:Y:S01]  /*0da0*/  IMAD.IADD R14, R2.reuse, 0x1, -R23 ;  /* 0x00000001020e7824 */ /* 0x041fe200078e0a17 */
[----:B------:R-:W-:-:S04]  /*0db0*/  ISETP.GT.U32.AND P1, PT, R2, R23, PT ;  /* 0x000000170200720c */ /* 0x000fc80003f24070 */
[----:B------:R-:W-:-:S13]  /*0dc0*/  ISETP.LE.U32.OR P1, PT, R14, 0x1, !P1 ;  /* 0x000000010e00780c */ /* 0x000fda0004f23470 */
[----:B------:R-:W-:Y:S01]  /*0dd0*/  @!P1 PLOP3.LUT P0, PT, PT, PT, PT, 0x8, 0x80 ;  /* 0x000000000080981c */ /* 0x000fe20003f0e170 */
[----:B------:R-:W-:Y:S01]  /*0de0*/  @!P1 IMAD.MOV.U32 R14, RZ, RZ, R21 ;  /* 0x000000ffff0e9224 */ /* 0x000fe200078e0015 */
[----:B------:R-:W-:Y:S01]  /*0df0*/  @!P1 IADD3 R23, PT, PT, R23, 0x2, RZ ;  /* 0x0000000217179810 */ /* 0x000fe20007ffe0ff */
[----:B------:R-:W-:Y:S01]  /*0e00*/  @!P1 IMAD.MOV.U32 R15, RZ, RZ, R24 ;  /* 0x000000ffff0f9224 */ /* 0x000fe200078e0018 */
[----:B------:R-:W-:Y:S02]  /*0e10*/  @!P1 IADD3 R21, P4, PT, R21, 0x8, RZ ;  /* 0x0000000815159810 */ /* 0x000fe40007f9e0ff */
[----:B------:R-:W-:Y:S02]  /*0e20*/  ISETP.LT.U32.OR P0, PT, R23, R2, P0 ;  /* 0x000000021700720c */ /* 0x000fe40000701470 */
[----:B------:R-:W-:Y:S01]  /*0e30*/  @!P1 IADD3.X R24, PT, PT, RZ, R24, RZ, P4, !PT ;  /* 0x00000018ff189210 */ /* 0x000fe200027fe4ff */
[----:B------:R-:W3:Y:S04]  /*0e40*/  @!P1 LDG.E R23, desc[UR6][R14.64] ;  /* 0x000000060e179981 */ /* 0x000ee8000c1e1900 */
[----:B--2---:R0:W2:Y:S02]  /*0e50*/  @!P1 LDG.E R25, desc[UR6][R14.64+0x4] ;  /* 0x000004060e199981 */ /* 0x0040a4000c1e1900 */
[----:B0-----:R-:W-:-:S02]  /*0e60*/  IMAD.MOV.U32 R14, RZ, RZ, R21 ;  /* 0x000000ffff0e7224 */ /* 0x001fc400078e0015 */
[----:B------:R-:W-:-:S05]  /*0e70*/  IMAD.MOV.U32 R15, RZ, RZ, R24 ;  /* 0x000000ffff0f7224 */ /* 0x000fca00078e0018 */
[----:B------:R-:W4:Y:S01]  /*0e80*/  @P0 LDG.E R21, desc[UR6][R14.64] ;  /* 0x000000060e150981 */ /* 0x000f22000c1e1900 */
[C---:B------:R-:W-:Y:S02]  /*0e90*/  @!P1 IADD3 R24, PT, PT, R22.reuse, R11, RZ ;  /* 0x0000000b16189210 */ /* 0x040fe40007ffe0ff */
[----:B------:R-:W-:Y:S01]  /*0ea0*/  @!P1 IADD3 R27, PT, PT, R11, 0x1, R22 ;  /* 0x000000010b1b9810 */ /* 0x000fe20007ffe016 */
[----:B------:R-:W-:Y:S01]  /*0eb0*/  @!P1 VIADD R22, R22, 0x2 ;  /* 0x0000000216169836 */ /* 0x000fe20000000000 */
[----:B------:R-:W-:-:S03]  /*0ec0*/  @!P1 LEA R26, R24, R18, 0x2 ;  /* 0x00000012181a9211 */ /* 0x000fc600078e10ff */
[----:B------:R-:W-:Y:S02]  /*0ed0*/  @P0 IMAD.IADD R29, R22, 0x1, R11 ;  /* 0x00000001161d0824 */ /* 0x000fe400078e020b */
[--C-:B------:R-:W-:Y:S02]  /*0ee0*/  @!P1 IMAD.U32 R22, R27, 0x4, R18.reuse ;  /* 0x000000041b169824 */ /* 0x100fe400078e0012 */
[----:B------:R-:W-:Y:S01]  /*0ef0*/  @P0 IMAD.U32 R24, R29, 0x4, R18 ;  /* 0x000000041d180824 */ /* 0x000fe200078e0012 */
[----:B---3--:R0:W-:Y:S04]  /*0f00*/  @!P1 STS [R26], R23 ;  /* 0x000000171a009388 */ /* 0x0081e80000000800 */
[----:B--2---:R0:W-:Y:S04]  /*0f10*/  @!P1 STS [R22], R25 ;  /* 0x0000001916009388 */ /* 0x0041e80000000800 */
[----:B----4-:R0:W-:Y:S02]  /*0f20*/  @P0 STS [R24], R21 ;  /* 0x0000001518000388 */ /* 0x0101e40000000800 */
.L_x_17:
[----:B------:R-:W-:Y:S01]  /*0f30*/  IADD3 R4, PT, PT, R4, 0x1, RZ ;  /* 0x0000000104047810 */ /* 0x000fe20007ffe0ff */
[----:B------:R-:W-:Y:S06]  /*0f40*/  @!P3 BRA `(.L_x_20) ;  /* 0xfffffff800b8b947 */ /* 0x000fec000383ffff */
.L_x_16:
[----:B------:R-:W-:Y:S05]  /*0f50*/  @P2 BRA `(.L_x_15) ;  /* 0x0000000000c42947 */ /* 0x000fea0003800000 */
[----:B------:R-:W-:Y:S02]  /*0f60*/  VIADD R14, R10, 0x1 ;  /* 0x000000010a0e7836 */ /* 0x000fe40000000000 */
[----:B------:R-:W-:Y:S02]  /*0f70*/  IMAD R6, R20, R13, RZ ;  /* 0x0000000d14067224 */ /* 0x000fe400078e02ff */
[----:B------:R-:W-:Y:S02]  /*0f80*/  IMAD R7, R10, UR5, RZ ;  /* 0x000000050a077c24 */ /* 0x000fe4000f8e02ff */
[----:B------:R-:W-:-:S07]  /*0f90*/  IMAD R14, R14, UR5, RZ ;  /* 0x000000050e0e7c24 */ /* 0x000fce000f8e02ff */
.L_x_24:
[----:B------:R-:W-:-:S13]  /*0fa0*/  ISETP.GE.U32.AND P0, PT, R7, R14, PT ;  /* 0x0000000e0700720c */ /* 0x000fda0003f06070 */
[----:B------:R-:W-:Y:S05]  /*0fb0*/  @P0 BRA `(.L_x_21) ;  /* 0x0000000000980947 */ /* 0x000fea0003800000 */
[C---:B------:R-:W-:Y:S01]  /*0fc0*/  FMUL R3, R12.reuse, -1.4426950216293334961 ;  /* 0xbfb8aa3b0c037820 */ /* 0x040fe20000400000 */
[----:B------:R-:W1:Y:S01]  /*0fd0*/  LDCU UR9, c[0x0][0x3a4] ;  /* 0x00007480ff0977ac */ /* 0x000e620008000800 */
[----:B------:R-:W-:Y:S01]  /*0fe0*/  FSETP.GEU.AND P1, PT, R12, -105, PT ;  /* 0xc2d200000c00780b */ /* 0x000fe20003f2e000 */
[----:B------:R-:W2:Y:S03]  /*0ff0*/  LDCU UR11, c[0x0][0x3a0] ;  /* 0x00007400ff0b77ac */ /* 0x000ea60008000800 */
[----:B------:R-:W3:Y:S01]  /*1000*/  FRND.TRUNC R3, R3 ;  /* 0x0000000300037307 */ /* 0x000ee2000020d000 */
[----:B------:R-:W4:Y:S01]  /*1010*/  LDCU UR10, c[0x0][0x3a4] ;  /* 0x00007480ff0a77ac */ /* 0x000f220008000800 */
[C---:B-1----:R-:W-:Y:S01]  /*1020*/  VIADD R5, R6.reuse, UR9 ;  /* 0x0000000906057c36 */ /* 0x042fe20008000000 */
[----:B------:R-:W-:Y:S01]  /*1030*/  IADD3 R4, PT, PT, R6, -UR9, RZ ;  /* 0x8000000906047c10 */ /* 0x000fe2000fffe0ff */
[----:B---3--:R-:W-:Y:S01]  /*1040*/  FADD R15, RZ, R3 ;  /* 0x00000003ff0f7221 */ /* 0x008fe20000000000 */
[----:B------:R-:W-:-:S02]  /*1050*/  FFMA R2, R3, -0.693145751953125, -R12 ;  /* 0xbf31720003027823 */ /* 0x000fc4000000080c */
[----:B------:R-:W-:Y:S02]  /*1060*/  ISETP.GT.AND P2, PT, R4, R5, PT ;  /* 0x000000050400720c */ /* 0x000fe40003f44270 */
[----:B------:R-:W-:Y:S01]  /*1070*/  FSETP.GEU.AND P0, PT, R15, -126, PT ;  /* 0xc2fc00000f00780b */ /* 0x000fe20003f0e000 */
[----:B------:R-:W-:-:S04]  /*1080*/  FFMA R2, R3, -1.428606765330187045e-06, R2 ;  /* 0xb5bfbe8e03027823 */ /* 0x000fc80000000002 */
[----:B------:R-:W-:Y:S02]  /*1090*/  FMUL R9, R2, 1.4426950216293334961 ;  /* 0x3fb8aa3b02097820 */ /* 0x000fe40000400000 */
[----:B------:R-:W1:Y:S04]  /*10a0*/  LDC.64 R2, c[0x0][0x380] ;  /* 0x0000e000ff027b82 */ /* 0x000e680000000a00 */
[----:B------:R-:W-:Y:S02]  /*10b0*/  MUFU.EX2 R9, R9 ;  /* 0x0000000900097308 */ /* 0x000fe40000000800 */
[----:B------:R-:W-:-:S06]  /*10c0*/  @!P0 FMUL R15, R15, 0.5 ;  /* 0x3f0000000f0f8820 */ /* 0x000fcc0000400000 */
[----:B0-----:R-:W0:Y:S02]  /*10d0*/  MUFU.EX2 R22, R15 ;  /* 0x0000000f00167308 */ /* 0x001e240000000800 */
[----:B0-----:R-:W-:Y:S01]  /*10e0*/  @!P0 FMUL R22, R22, R22 ;  /* 0x0000001616168220 */ /* 0x001fe20000400000 */
[----:B------:R-:W-:-:S03]  /*10f0*/  FSETP.GT.AND P0, PT, R12, 105, PT ;  /* 0x42d200000c00780b */ /* 0x000fc60003f04000 */
[----:B------:R-:W-:Y:S01]  /*1100*/  FMUL R22, R9, R22 ;  /* 0x0000001609167220 */ /* 0x000fe20000400000 */
[----:B------:R-:W-:-:S04]  /*1110*/  MOV R9, R7 ;  /* 0x0000000700097202 */ /* 0x000fc80000000f00 */
[----:B------:R-:W-:-:S04]  /*1120*/  FSEL R22, R22, RZ, !P0 ;  /* 0x000000ff16167208 */ /* 0x000fc80004000000 */
[----:B--2-4-:R-:W-:-:S07]  /*1130*/  FSEL R15, R22, +INF , P1 ;  /* 0x7f800000160f7808 */ /* 0x014fce0000800000 */
.L_x_23:
[C---:B------:R-:W-:Y:S01]  /*1140*/  VIADD R4, R9.reuse, -UR10 ;  /* 0x8000000a09047c36 */ /* 0x040fe20008000000 */
[----:B------:R-:W-:-:S04]  /*1150*/  IADD3 R5, PT, PT, R9, UR10, RZ ;  /* 0x0000000a09057c10 */ /* 0x000fc8000fffe0ff */
[----:B------:R-:W-:-:S13]  /*1160*/  ISETP.LE.AND P0, PT, R4, R5, PT ;  /* 0x000000050400720c */ /* 0x000fda0003f03270 */
[----:B------:R-:W-:Y:S05]  /*1170*/  @!P2 BRA P0, `(.L_x_22) ;  /* 0x0000000000cca947 */ /* 0x000fea0000000000 */
[----:B------:R-:W-:-:S09]  /*1180*/  UISETP.GT.AND UP0, UPT, UR10, -0x1, UPT ;  /* 0xffffffff0a00788c */ /* 0x000fd2000bf04270 */
[----:B------:R-:W-:Y:S05]  /*1190*/  BRA.U UP0, `(.L_x_7) ;  /* 0x0000000100c07547 */ /* 0x000fea000b800000 */
[----:B------:R-:W-:-:S04]  /*11a0*/  IMAD R5, R6, UR11, R9 ;  /* 0x0000000b06057c24 */ /* 0x000fc8000f8e0209 */
[----:B-1----:R-:W-:-:S06]  /*11b0*/  IMAD.WIDE R4, R5, 0x4, R2 ;  /* 0x0000000405047825 */ /* 0x002fcc00078e0202 */
[----:B------:R-:W2:Y:S01]  /*11c0*/  LDG.E R5, desc[UR6][R4.64] ;  /* 0x0000000604057981 */ /* 0x000ea2000c1e1900 */
[----:B------:R-:W-:Y:S02]  /*11d0*/  VIADD R9, R9, 0x1 ;  /* 0x0000000109097836 */ /* 0x000fe40000000000 */
[----:B------:R-:W-:-:S03]  /*11e0*/  FADD R17, R15, R17 ;  /* 0x000000110f117221 */ /* 0x000fc60000000000 */
[----:B------:R-:W-:Y:S01]  /*11f0*/  ISETP.GE.U32.AND P0, PT, R9, R14, PT ;  /* 0x0000000e0900720c */ /* 0x000fe20003f06070 */
[----:B--2---:R-:W-:-:S12]  /*1200*/  FFMA R0, R15, R5, R0 ;  /* 0x000000050f007223 */ /* 0x004fd80000000000 */
[----:B------:R-:W-:Y:S05]  /*1210*/  @!P0 BRA `(.L_x_23) ;  /* 0xfffffffc00c88947 */ /* 0x000fea000383ffff */
.L_x_21:
[----:B------:R-:W-:Y:S01]  /*1220*/  IADD3 R3, PT, PT, R13, 0x1, RZ ;  /* 0x000000010d037810 */ /* 0x000fe20007ffe0ff */
[----:B------:R-:W-:-:S04]  /*1230*/  VIADD R6, R6, 0x1 ;  /* 0x0000000106067836 */ /* 0x000fc80000000000 */
[----:B------:R-:W-:-:S05]  /*1240*/  IMAD R3, R3, R20, RZ ;  /* 0x0000001403037224 */ /* 0x000fca00078e02ff */
[----:B------:R-:W-:-:S13]  /*1250*/  ISETP.GE.U32.AND P0, PT, R6, R3, PT ;  /* 0x000000030600720c */ /* 0x000fda0003f06070 */
[----:B------:R-:W-:Y:S05]  /*1260*/  @!P0 BRA `(.L_x_24) ;  /* 0xfffffffc004c8947 */ /* 0x000fea000383ffff */
.L_x_15:
[----:B------:R-:W-:-:S04]  /*1270*/  IADD3 R10, PT, PT, R10, 0x1, RZ ;  /* 0x000000010a0a7810 */ /* 0x000fc80007ffe0ff */
[----:B------:R-:W-:-:S13]  /*1280*/  ISETP.GE.AND P0, PT, R10, UR4, PT ;  /* 0x000000040a007c0c */ /* 0x000fda000bf06270 */
[----:B------:R-:W-:Y:S05]  /*1290*/  @!P0 BRA `(.L_x_25) ;  /* 0xfffffff400ac8947 */ /* 0x000fea000383ffff */
.L_x_14:
[----:B------:R-:W-:-:S05]  /*12a0*/  VIADD R13, R13, 0x1 ;  /* 0x000000010d0d7836 */ /* 0x000fca0000000000 */
[----:B------:R-:W-:-:S13]  /*12b0*/  ISETP.GE.AND P0, PT, R13, R16, PT ;  /* 0x000000100d00720c */ /* 0x000fda0003f06270 */
[----:B------:R-:W-:Y:S05]  /*12c0*/  @!P0 BRA `(.L_x_26) ;  /* 0xfffffff400888947 */ /* 0x000fea000383ffff */
.L_x_12:
[----:B------:R-:W1:Y:S01]  /*12d0*/  MUFU.RCP R2, R17 ;  /* 0x0000001100027308 */ /* 0x000e620000001000 */
[----:B------:R-:W-:Y:S07]  /*12e0*/  BSSY.RECONVERGENT B0, `(.L_x_27) ;  /* 0x000000d000007945 */ /* 0x000fee0003800200 */
[----:B------:R-:W2:Y:S01]  /*12f0*/  FCHK P0, R0, R17 ;  /* 0x0000001100007302 */ /* 0x000ea20000000000 */
[----:B-1----:R-:W-:-:S04]  /*1300*/  FFMA R3, R2, -R17, 1 ;  /* 0x3f80000002037423 */ /* 0x002fc80000000811 */
[----:B------:R-:W-:-:S04]  /*1310*/  FFMA R3, R2, R3, R2 ;  /* 0x0000000302037223 */ /* 0x000fc80000000002 */
[----:B------:R-:W-:-:S04]  /*1320*/  FFMA R5, R3, R0, RZ ;  /* 0x0000000003057223 */ /* 0x000fc800000000ff */
[----:B------:R-:W-:-:S04]  /*1330*/  FFMA R2, R5, -R17, R0 ;  /* 0x8000001105027223 */ /* 0x000fc80000000000 */
[----:B------:R-:W-:Y:S01]  /*1340*/  FFMA R5, R3, R2, R5 ;  /* 0x0000000203057223 */ /* 0x000fe20000000005 */
[----:B--2---:R-:W-:Y:S06]  /*1350*/  @!P0 BRA `(.L_x_28) ;  /* 0x0000000000148947 */ /* 0x004fec0003800000 */
[----:B------:R-:W-:Y:S01]  /*1360*/  MOV R2, R0 ;  /* 0x0000000000027202 */ /* 0x000fe20000000f00 */
[----:B------:R-:W-:Y:S01]  /*1370*/  IMAD.MOV.U32 R3, RZ, RZ, R17 ;  /* 0x000000ffff037224 */ /* 0x000fe200078e0011 */
[----:B------:R-:W-:-:S07]  /*1380*/  MOV R12, 0x13a0 ;  /* 0x000013a0000c7802 */ /* 0x000fce0000000f00 */
[----:B0-----:R-:W-:Y:S05]  /*1390*/  CALL.REL.NOINC `($__internal_0_$__cuda_sm3x_div_rn_noftz_f32_slowpath) ;  /* 0x00000000004c7944 */ /* 0x001fea0003c00000 */
[----:B------:R-:W-:-:S07]  /*13a0*/  MOV R5, R2 ;  /* 0x0000000200057202 */ /* 0x000fce0000000f00 */
.L_x_28:
[----:B------:R-:W-:Y:S05]  /*13b0*/  BSYNC.RECONVERGENT B0 ;  /* 0x0000000000007941 */ /* 0x000fea0003800200 */
.L_x_27:
[----:B------:R-:W1:Y:S01]  /*13c0*/  S2R R0, SR_TID.Y ;  /* 0x0000000000007919 */ /* 0x000e620000002200 */
[----:B------:R-:W2:Y:S01]  /*13d0*/  LDCU UR4, c[0x0][0x3a0] ;  /* 0x00007400ff0477ac */ /* 0x000ea20008000800 */
[----:B------:R-:W-:Y:S01]  /*13e0*/  IMAD R19, R19, UR5, RZ ;  /* 0x0000000513137c24 */ /* 0x000fe2000f8e02ff */
[----:B------:R-:W3:Y:S01]  /*13f0*/  S2R R3, SR_TID.X ;  /* 0x0000000000037919 */ /* 0x000ee20000002100 */
[----:B------:R-:W4:Y:S01]  /*1400*/  LDCU.64 UR10, c[0x0][0x388] ;  /* 0x00007100ff0a77ac */ /* 0x000f220008000a00 */
[----:B------:R-:W-:Y:S02]  /*1410*/  IMAD R20, R20, UR8, RZ ;  /* 0x0000000814147c24 */ /* 0x000fe4000f8e02ff */
[----:B-1----:R-:W-:Y:S02]  /*1420*/  IADD3 R0, PT, PT, R19, R0, RZ ;  /* 0x0000000013007210 */ /* 0x002fe40007ffe0ff */
[----:B---3--:R-:W-:-:S04]  /*1430*/  IMAD.IADD R3, R20, 0x1, R3 ;  /* 0x0000000114037824 */ /* 0x008fc800078e0203 */
[----:B--2---:R-:W-:-:S05]  /*1440*/  IMAD R0, R3, UR4, R0 ;  /* 0x0000000403007c24 */ /* 0x004fca000f8e0200 */
[----:B------:R-:W-:Y:S02]  /*1450*/  SHF.R.S32.HI R3, RZ, 0x1f, R0 ;  /* 0x0000001fff037819 */ /* 0x000fe40000011400 */
[----:B----4-:R-:W-:-:S04]  /*1460*/  LEA R2, P0, R0, UR10, 0x2 ;  /* 0x0000000a00027c11 */ /* 0x010fc8000f8010ff */
[----:B------:R-:W-:-:S05]  /*1470*/  LEA.HI.X R3, R0, UR11, R3, 0x2, P0 ;  /* 0x0000000b00037c11 */ /* 0x000fca00080f1403 */
[----:B------:R-:W-:Y:S01]  /*1480*/  STG.E desc[UR6][R2.64], R5 ;  /* 0x0000000502007986 */ /* 0x000fe2000c101906 */
[----:B------:R-:W-:Y:S05]  /*1490*/  EXIT ;  /* 0x000000000000794d */ /* 0x000fea0003800000 */
.L_x_7:
[----:B------:R-:W-:Y:S05]  /*14a0*/  BPT.TRAP 0x1 ;  /* 0x000000040000795c */ /* 0x000fea0000300000 */
.L_x_22:
[----:B------:R-:W-:Y:S05]  /*14b0*/  BPT.TRAP 0x1 ;  /* 0x000000040000795c */ /* 0x000fea0000300000 */
.L_x_6:
[----:B-12---:R-:W-:Y:S05]  /*14c0*/  BPT.TRAP 0x1 ;  /* 0x000000040000795c */ /* 0x006fea0000300000 */
        .weak           $__internal_0_$__cuda_sm3x_div_rn_noftz_f32_slowpath
        .type           $__internal_0_$__cuda_sm3x_div_rn_noftz_f32_slowpath,@function
        .size           $__internal_0_$__cuda_sm3x_div_rn_noftz_f32_slowpath,(.L_x_41 - $__internal_0_$__cuda_sm3x_div_rn_noftz_f32_slowpath)
$__internal_0_$__cuda_sm3x_div_rn_noftz_f32_slowpath:
[----:B------:R-:W-:Y:S01]  /*14d0*/  SHF.R.U32.HI R13, RZ, 0x17, R3 ;  /* 0x00000017ff0d7819 */ /* 0x000fe20000011603 */
[----:B------:R-:W-:Y:S01]  /*14e0*/  BSSY.RECONVERGENT B1, `(.L_x_29) ;  /* 0x0000062000017945 */ /* 0x000fe20003800200 */
[----:B------:R-:W-:Y:S02]  /*14f0*/  SHF.R.U32.HI R14, RZ, 0x17, R2 ;  /* 0x00000017ff0e7819 */ /* 0x000fe40000011602 */
[----:B------:R-:W-:Y:S02]  /*1500*/  LOP3.LUT R13, R13, 0xff, RZ, 0xc0, !PT ;  /* 0x000000ff0d0d7812 */ /* 0x000fe400078ec0ff */
[----:B------:R-:W-:-:S03]  /*1510*/  LOP3.LUT R21, R14, 0xff, RZ, 0xc0, !PT ;  /* 0x000000ff0e157812 */ /* 0x000fc600078ec0ff */
[----:B------:R-:W-:Y:S01]  /*1520*/  VIADD R22, R13, 0xffffffff ;  /* 0xffffffff0d167836 */ /* 0x000fe20000000000 */
[----:B------:R-:W-:-:S04]  /*1530*/  IADD3 R15, PT, PT, R21, -0x1, RZ ;  /* 0xffffffff150f7810 */ /* 0x000fc80007ffe0ff */
[----:B------:R-:W-:-:S04]  /*1540*/  ISETP.GT.U32.AND P0, PT, R22, 0xfd, PT ;  /* 0x000000fd1600780c */ /* 0x000fc80003f04070 */
[----:B------:R-:W-:-:S13]  /*1550*/  ISETP.GT.U32.OR P0, PT, R15, 0xfd, P0 ;  /* 0x000000fd0f00780c */ /* 0x000fda0000704470 */
[----:B------:R-:W-:Y:S01]  /*1560*/  @!P0 IMAD.MOV.U32 R14, RZ, RZ, RZ ;  /* 0x000000ffff0e8224 */ /* 0x000fe200078e00ff */
[----:B------:R-:W-:Y:S06]  /*1570*/  @!P0 BRA `(.L_x_30) ;  /* 0x00000000005c8947 */ /* 0x000fec0003800000 */
[----:B------:R-:W-:Y:S02]  /*1580*/  FSETP.GTU.FTZ.AND P0, PT, |R2|, +INF , PT ;  /* 0x7f8000000200780b */ /* 0x000fe40003f1c200 */
[----:B------:R-:W-:-:S04]  /*1590*/  FSETP.GTU.FTZ.AND P1, PT, |R3|, +INF , PT ;  /* 0x7f8000000300780b */ /* 0x000fc80003f3c200 */
[----:B------:R-:W-:-:S13]  /*15a0*/  PLOP3.LUT P0, PT, P0, P1, PT, 0xf8, 0x8f ;  /* 0x00000000008f781c */ /* 0x000fda0000703f70 */
[----:B------:R-:W-:Y:S05]  /*15b0*/  @P0 BRA `(.L_x_31) ;  /* 0x00000004004c0947 */ /* 0x000fea0003800000 */
[----:B------:R-:W-:-:S13]  /*15c0*/  LOP3.LUT P0, RZ, R3, 0x7fffffff, R2, 0xc8, !PT ;  /* 0x7fffffff03ff7812 */ /* 0x000fda000780c802 */
[----:B------:R-:W-:Y:S05]  /*15d0*/  @!P0 BRA `(.L_x_32) ;  /* 0x00000004003c8947 */ /* 0x000fea0003800000 */
[C---:B------:R-:W-:Y:S02]  /*15e0*/  FSETP.NEU.FTZ.AND P0, PT, |R2|.reuse, +INF , PT ;  /* 0x7f8000000200780b */ /* 0x040fe40003f1d200 */
[----:B------:R-:W-:Y:S02]  /*15f0*/  FSETP.NEU.FTZ.AND P2, PT, |R3|, +INF , PT ;  /* 0x7f8000000300780b */ /* 0x000fe40003f5d200 */
[----:B------:R-:W-:-:S11]  /*1600*/  FSETP.NEU.FTZ.AND P1, PT, |R2|, +INF , PT ;  /* 0x7f8000000200780b */ /* 0x000fd60003f3d200 */
[----:B------:R-:W-:Y:S05]  /*1610*/  @!P2 BRA !P0, `(.L_x_32) ;  /* 0x00000004002ca947 */ /* 0x000fea0004000000 */
[----:B------:R-:W-:-:S04]  /*1620*/  LOP3.LUT P0, RZ, R2, 0x7fffffff, RZ, 0xc0, !PT ;  /* 0x7fffffff02ff7812 */ /* 0x000fc8000780c0ff */
[----:B------:R-:W-:-:S13]  /*1630*/  PLOP3.LUT P0, PT, P2, P0, PT, 0x2f, 0xf2 ;  /* 0x0000000000f2781c */ /* 0x000fda0001700577 */
[----:B------:R-:W-:Y:S05]  /*1640*/  @P0 BRA `(.L_x_33) ;  /* 0x0000000400180947 */ /* 0x000fea0003800000 */
[----:B------:R-:W-:-:S04]  /*1650*/  LOP3.LUT P0, RZ, R3, 0x7fffffff, RZ, 0xc0, !PT ;  /* 0x7fffffff03ff7812 */ /* 0x000fc8000780c0ff */
[----:B------:R-:W-:-:S13]  /*1660*/  PLOP3.LUT P0, PT, P1, P0, PT, 0x2f, 0xf2 ;  /* 0x0000000000f2781c */ /* 0x000fda0000f00577 */
[----:B------:R-:W-:Y:S05]  /*1670*/  @P0 BRA `(.L_x_34) ;  /* 0x0000000400000947 */ /* 0x000fea0003800000 */
[----:B------:R-:W-:Y:S02]  /*1680*/  ISETP.GE.AND P0, PT, R15, RZ, PT ;  /* 0x000000ff0f00720c */ /* 0x000fe40003f06270 */
[----:B------:R-:W-:-:S11]  /*1690*/  ISETP.GE.AND P1, PT, R22, RZ, PT ;  /* 0x000000ff1600720c */ /* 0x000fd60003f26270 */
[----:B------:R-:W-:Y:S01]  /*16a0*/  @P0 MOV R14, RZ ;  /* 0x000000ff000e0202 */ /* 0x000fe20000000f00 */
[----:B------:R-:W-:Y:S02]  /*16b0*/  @!P0 IMAD.MOV.U32 R14, RZ, RZ, -0x40 ;  /* 0xffffffc0ff0e8424 */ /* 0x000fe400078e00ff */
[----:B------:R-:W-:Y:S01]  /*16c0*/  @!P0 FFMA R2, R2, 1.84467440737095516160e+19, RZ ;  /* 0x5f80000002028823 */ /* 0x000fe200000000ff */
[----:B------:R-:W-:Y:S02]  /*16d0*/  @!P1 FFMA R3, R3, 1.84467440737095516160e+19, RZ ;  /* 0x5f80000003039823 */ /* 0x000fe400000000ff */
[----:B------:R-:W-:-:S07]  /*16e0*/  @!P1 IADD3 R14, PT, PT, R14, 0x40, RZ ;  /* 0x000000400e0e9810 */ /* 0x000fce0007ffe0ff */
.L_x_30:
[----:B------:R-:W-:Y:S01]  /*16f0*/  LEA R22, R13, 0xc0800000, 0x17 ;  /* 0xc08000000d167811 */ /* 0x000fe200078eb8ff */
[----:B------:R-:W-:Y:S01]  /*1700*/  BSSY.RECONVERGENT B2, `(.L_x_35) ;  /* 0x0000036000027945 */ /* 0x000fe20003800200 */
[----:B------:R-:W-:-:S03]  /*1710*/  IADD3 R21, PT, PT, R21, -0x7f, RZ ;  /* 0xffffff8115157810 */ /* 0x000fc60007ffe0ff */
[----:B------:R-:W-:Y:S02]  /*1720*/  IMAD.IADD R23, R3, 0x1, -R22 ;  /* 0x0000000103177824 */ /* 0x000fe400078e0a16 */
[C---:B------:R-:W-:Y:S01]  /*1730*/  IMAD R2, R21.reuse, -0x800000, R2 ;  /* 0xff80000015027824 */ /* 0x040fe200078e0202 */
[----:B------:R-:W-:Y:S01]  /*1740*/  IADD3 R21, PT, PT, R21, 0x7f, -R13 ;  /* 0x0000007f15157810 */ /* 0x000fe20007ffe80d */
[----:B------:R-:W0:Y:S01]  /*1750*/  MUFU.RCP R3, R23 ;  /* 0x0000001700037308 */ /* 0x000e220000001000 */
[----:B------:R-:W-:-:S03]  /*1760*/  FADD.FTZ R15, -R23, -RZ ;  /* 0x800000ff170f7221 */ /* 0x000fc60000010100 */
[----:B------:R-:W-:Y:S02]  /*1770*/  IMAD.IADD R21, R21, 0x1, R14 ;  /* 0x0000000115157824 */ /* 0x000fe400078e020e */
[----:B0-----:R-:W-:-:S04]  /*1780*/  FFMA R22, R3, R15, 1 ;  /* 0x3f80000003167423 */ /* 0x001fc8000000000f */
[----:B------:R-:W-:-:S04]  /*1790*/  FFMA R3, R3, R22, R3 ;  /* 0x0000001603037223 */ /* 0x000fc80000000003 */
[----:B------:R-:W-:-:S04]  /*17a0*/  FFMA R22, R2, R3, RZ ;  /* 0x0000000302167223 */ /* 0x000fc800000000ff */
[----:B------:R-:W-:-:S04]  /*17b0*/  FFMA R24, R15, R22, R2 ;  /* 0x000000160f187223 */ /* 0x000fc80000000002 */
[----:B------:R-:W-:-:S04]  /*17c0*/  FFMA R22, R3, R24, R22 ;  /* 0x0000001803167223 */ /* 0x000fc80000000016 */
[----:B------:R-:W-:-:S04]  /*17d0*/  FFMA R15, R15, R22, R2 ;  /* 0x000000160f0f7223 */ /* 0x000fc80000000002 */
[----:B------:R-:W-:-:S05]  /*17e0*/  FFMA R2, R3, R15, R22 ;  /* 0x0000000f03027223 */ /* 0x000fca0000000016 */
[----:B------:R-:W-:-:S04]  /*17f0*/  SHF.R.U32.HI R13, RZ, 0x17, R2 ;  /* 0x00000017ff0d7819 */ /* 0x000fc80000011602 */
[----:B------:R-:W-:-:S04]  /*1800*/  LOP3.LUT R13, R13, 0xff, RZ, 0xc0, !PT ;  /* 0x000000ff0d0d7812 */ /* 0x000fc800078ec0ff */
[----:B------:R-:W-:-:S05]  /*1810*/  IADD3 R23, PT, PT, R13, R21, RZ ;  /* 0x000000150d177210 */ /* 0x000fca0007ffe0ff */
[----:B------:R-:W-:-:S05]  /*1820*/  VIADD R13, R23, 0xffffffff ;  /* 0xffffffff170d7836 */ /* 0x000fca0000000000 */
[----:B------:R-:W-:-:S13]  /*1830*/  ISETP.GE.U32.AND P0, PT, R13, 0xfe, PT ;  /* 0x000000fe0d00780c */ /* 0x000fda0003f06070 */
[----:B------:R-:W-:Y:S05]  /*1840*/  @!P0 BRA `(.L_x_36) ;  /* 0x0000000000808947 */ /* 0x000fea0003800000 */
[----:B------:R-:W-:-:S13]  /*1850*/  ISETP.GT.AND P0, PT, R23, 0xfe, PT ;  /* 0x000000fe1700780c */ /* 0x000fda0003f04270 */
[----:B------:R-:W-:Y:S05]  /*1860*/  @P0 BRA `(.L_x_37) ;  /* 0x00000000006c0947 */ /* 0x000fea0003800000 */
[----:B------:R-:W-:-:S13]  /*1870*/  ISETP.GE.AND P0, PT, R23, 0x1, PT ;  /* 0x000000011700780c */ /* 0x000fda0003f06270 */
[----:B------:R-:W-:Y:S05]  /*1880*/  @P0 BRA `(.L_x_38) ;  /* 0x0000000000740947 */ /* 0x000fea0003800000 */
[----:B------:R-:W-:Y:S02]  /*1890*/  ISETP.GE.AND P0, PT, R23, -0x18, PT ;  /* 0xffffffe81700780c */ /* 0x000fe40003f06270 */
[----:B------:R-:W-:-:S11]  /*18a0*/  LOP3.LUT R2, R2, 0x80000000, RZ, 0xc0, !PT ;  /* 0x8000000002027812 */ /* 0x000fd600078ec0ff */
[----:B------:R-:W-:Y:S05]  /*18b0*/  @!P0 BRA `(.L_x_38) ;  /* 0x0000000000688947 */ /* 0x000fea0003800000 */
[-CC-:B------:R-:W-:Y:S01]  /*18c0*/  FFMA.RZ R13, R3, R15.reuse, R22.reuse ;  /* 0x0000000f030d7223 */ /* 0x180fe2000000c016 */
[C---:B------:R-:W-:Y:S02]  /*18d0*/  ISETP.NE.AND P2, PT, R23.reuse, RZ, PT ;  /* 0x000000ff1700720c */ /* 0x040fe40003f45270 */
[----:B------:R-:W-:Y:S02]  /*18e0*/  ISETP.NE.AND P1, PT, R23, RZ, PT ;  /* 0x000000ff1700720c */ /* 0x000fe40003f25270 */
[----:B------:R-:W-:Y:S01]  /*18f0*/  LOP3.LUT R14, R13, 0x7fffff, RZ, 0xc0, !PT ;  /* 0x007fffff0d0e7812 */ /* 0x000fe200078ec0ff */
[CCC-:B------:R-:W-:Y:S01]  /*1900*/  FFMA.RP R13, R3.reuse, R15.reuse, R22.reuse ;  /* 0x0000000f030d7223 */ /* 0x1c0fe20000008016 */
[----:B------:R-:W-:Y:S01]  /*1910*/  FFMA.RM R22, R3, R15, R22 ;  /* 0x0000000f03167223 */ /* 0x000fe20000004016 */
[----:B------:R-:W-:Y:S01]  /*1920*/  IADD3 R3, PT, PT, R23, 0x20, RZ ;  /* 0x0000002017037810 */ /* 0x000fe20007ffe0ff */
[----:B------:R-:W-:Y:S01]  /*1930*/  IMAD.MOV R15, RZ, RZ, -R23 ;  /* 0x000000ffff0f7224 */ /* 0x000fe200078e0a17 */
[----:B------:R-:W-:-:S02]  /*1940*/  LOP3.LUT R14, R14, 0x800000, RZ, 0xfc, !PT ;  /* 0x008000000e0e7812 */ /* 0x000fc400078efcff */
[----:B------:R-:W-:Y:S02]  /*1950*/  FSETP.NEU.FTZ.AND P0, PT, R13, R22, PT ;  /* 0x000000160d00720b */ /* 0x000fe40003f1d000 */
[----:B------:R-:W-:Y:S02]  /*1960*/  SHF.L.U32 R3, R14, R3, RZ ;  /* 0x000000030e037219 */ /* 0x000fe400000006ff */
[----:B------:R-:W-:Y:S02]  /*1970*/  SEL R13, R15, RZ, P2 ;  /* 0x000000ff0f0d7207 */ /* 0x000fe40001000000 */
[----:B------:R-:W-:Y:S02]  /*1980*/  ISETP.NE.AND P1, PT, R3, RZ, P1 ;  /* 0x000000ff0300720c */ /* 0x000fe40000f25270 */
[----:B------:R-:W-:Y:S02]  /*1990*/  SHF.R.U32.HI R13, RZ, R13, R14 ;  /* 0x0000000dff0d7219 */ /* 0x000fe4000001160e */
[----:B------:R-:W-:-:S02]  /*19a0*/  PLOP3.LUT P0, PT, P0, P1, PT, 0xf8, 0x8f ;  /* 0x00000000008f781c */ /* 0x000fc40000703f70 */
[----:B------:R-:W-:Y:S02]  /*19b0*/  SHF.R.U32.HI R14, RZ, 0x1, R13 ;  /* 0x00000001ff0e7819 */ /* 0x000fe4000001160d */
[----:B------:R-:W-:-:S04]  /*19c0*/  SEL R3, RZ, 0x1, !P0 ;  /* 0x00000001ff037807 */ /* 0x000fc80004000000 */
[----:B------:R-:W-:-:S04]  /*19d0*/  LOP3.LUT R22, R3, 0x1, R14, 0xf8, !PT ;  /* 0x0000000103167812 */ /* 0x000fc800078ef80e */
[----:B------:R-:W-:-:S04]  /*19e0*/  LOP3.LUT R13, R22, R13, RZ, 0xc0, !PT ;  /* 0x0000000d160d7212 */ /* 0x000fc800078ec0ff */
[----:B------:R-:W-:-:S04]  /*19f0*/  IADD3 R13, PT, PT, R14, R13, RZ ;  /* 0x0000000d0e0d7210 */ /* 0x000fc80007ffe0ff */
[----:B------:R-:W-:Y:S01]  /*1a00*/  LOP3.LUT R2, R13, R2, RZ, 0xfc, !PT ;  /* 0x000000020d027212 */ /* 0x000fe200078efcff */
[----:B------:R-:W-:Y:S06]  /*1a10*/  BRA `(.L_x_38) ;  /* 0x0000000000107947 */ /* 0x000fec0003800000 */
.L_x_37:
[----:B------:R-:W-:-:S04]  /*1a20*/  LOP3.LUT R2, R2, 0x80000000, RZ, 0xc0, !PT ;  /* 0x8000000002027812 */ /* 0x000fc800078ec0ff */
[----:B------:R-:W-:Y:S01]  /*1a30*/  LOP3.LUT R2, R2, 0x7f800000, RZ, 0xfc, !PT ;  /* 0x7f80000002027812 */ /* 0x000fe200078efcff */
[----:B------:R-:W-:Y:S06]  /*1a40*/  BRA `(.L_x_38) ;  /* 0x0000000000047947 */ /* 0x000fec0003800000 */
.L_x_36:
[----:B------:R-:W-:-:S07]  /*1a50*/  IMAD R2, R21, 0x800000, R2 ;  /* 0x0080000015027824 */ /* 0x000fce00078e0202 */
.L_x_38:
[----:B------:R-:W-:Y:S05]  /*1a60*/  BSYNC.RECONVERGENT B2 ;  /* 0x0000000000027941 */ /* 0x000fea0003800200 */
.L_x_35:
[----:B------:R-:W-:Y:S05]  /*1a70*/  BRA `(.L_x_39) ;  /* 0x0000000000207947 */ /* 0x000fea0003800000 */
.L_x_34:
[----:B------:R-:W-:-:S04]  /*1a80*/  LOP3.LUT R2, R3, 0x80000000, R2, 0x48, !PT ;  /* 0x8000000003027812 */ /* 0x000fc800078e4802 */
[----:B------:R-:W-:Y:S01]  /*1a90*/  LOP3.LUT R2, R2, 0x7f800000, RZ, 0xfc, !PT ;  /* 0x7f80000002027812 */ /* 0x000fe200078efcff */
[----:B------:R-:W-:Y:S06]  /*1aa0*/  BRA `(.L_x_39) ;  /* 0x0000000000147947 */ /* 0x000fec0003800000 */
.L_x_33:
[----:B------:R-:W-:Y:S01]  /*1ab0*/  LOP3.LUT R2, R3, 0x80000000, R2, 0x48, !PT ;  /* 0x8000000003027812 */ /* 0x000fe200078e4802 */
[----:B------:R-:W-:Y:S06]  /*1ac0*/  BRA `(.L_x_39) ;  /* 0x00000000000c7947 */ /* 0x000fec0003800000 */
.L_x_32:
[----:B------:R-:W0:Y:S01]  /*1ad0*/  MUFU.RSQ R2, -QNAN ;  /* 0xffc0000000027908 */ /* 0x000e220000001400 */
[----:B------:R-:W-:Y:S05]  /*1ae0*/  BRA `(.L_x_39) ;  /* 0x0000000000047947 */ /* 0x000fea0003800000 */
.L_x_31:
[----:B------:R-:W-:-:S07]  /*1af0*/  FADD.FTZ R2, R2, R3 ;  /* 0x0000000302027221 */ /* 0x000fce0000010000 */
.L_x_39:
[----:B------:R-:W-:Y:S05]  /*1b00*/  BSYNC.RECONVERGENT B1 ;  /* 0x0000000000017941 */ /* 0x000fea0003800200 */
.L_x_29:
[----:B------:R-:W-:-:S04]  /*1b10*/  HFMA2 R13, -RZ, RZ, 0, 0 ;  /* 0x00000000ff0d7431 */ /* 0x000fc800000001ff */
[----:B0-----:R-:W-:Y:S05]  /*1b20*/  RET.REL.NODEC R12 `(_Z17cudaNonLocalMeansPKfPfS1_fiii) ;  /* 0xffffffe40c347950 */ /* 0x001fea0003c3ffff */
.L_x_40:
[----:B------:R-:W-:-:S00]  /*1b30*/  BRA `(.L_x_40) ;  /* 0xfffffffc00fc7947 */ /* 0x000fc0000383ffff */
[----:B------:R-:W-:-:S00]  /*1b40*/  NOP ;  /* 0x0000000000007918 */ /* 0x000fc00000000000 */
        /* <DEDUP_REMOVED lines=11> */
.L_x_41:


//--------------------- .nv.shared._Z17cudaNonLocalMeansPKfPfS1_fiii --------------------------
	.section	.nv.shared._Z17cudaNonLocalMeansPKfPfS1_fiii,"aw",@nobits
	.sectionflags	@""
	.align	16
	.zero		1024


//--------------------- .nv.shared.reserved.0     --------------------------
	.section	.nv.shared.reserved.0,"aw",@nobits
	.weak		__nv_reservedSMEM_offset_0_alias
	.size		__nv_reservedSMEM_offset_0_alias, 0, 64
	.other		__nv_reservedSMEM_offset_0_alias,@"STO_CUDA_RESERVED_SHARED STV_DEFAULT"
__nv_reservedSMEM_offset_0_alias:
	.zero		0
	.zero		64


//--------------------- .nv.constant0._Z17cudaNonLocalMeansPKfPfS1_fiii --------------------------
	.section	.nv.constant0._Z17cudaNonLocalMeansPKfPfS1_fiii,"a",@progbits
	.sectionflags	@""
	.align	4
.nv.constant0._Z17cudaNonLocalMeansPKfPfS1_fiii:
	.zero		936


//--------------------- SYMBOLS --------------------------

	.type		.nv.reservedSmem.offset0,@object
	.size		.nv.reservedSmem.offset0,0x4
	.type		.nv.reservedSmem.cap,@object
	.size		.nv.reservedSmem.cap,0x4
